//
// Generated by NVIDIA NVVM Compiler
//
// Compiler Build ID: CL-36424714
// Cuda compilation tools, release 13.0, V13.0.88
// Based on NVVM 20.0.0
//

.version 9.0
.target sm_100
.address_size 64

	// .globl	_Z10sampleCUDAPii
.global .align 4 .b8 precalc_xorwow_matrix[102400];
.global .align 4 .b8 precalc_xorwow_offset_matrix[102400];
.global .align 4 .b8 mrg32k3aM1[2304];
.global .align 4 .b8 mrg32k3aM2[2304];
.global .align 4 .b8 mrg32k3aM1SubSeq[2016];
.global .align 4 .b8 mrg32k3aM2SubSeq[2016];
.global .align 4 .b8 mrg32k3aM1Seq[2304];
.global .align 4 .b8 mrg32k3aM2Seq[2304];
.const .align 8 .b8 __cr_lgamma_table[72];
// _ZZ10sampleCUDAPiiE16num_inside_block has been demoted
// _ZZ12reductionSumPiPfE9reduction has been demoted

.visible .entry _Z10sampleCUDAPii(
	.param .u64 .ptr .align 1 _Z10sampleCUDAPii_param_0,
	.param .u32 _Z10sampleCUDAPii_param_1
)
{
	.reg .pred 	%p<22>;
	.reg .b32 	%r<195>;
	.reg .b32 	%f<36>;
	.reg .b64 	%rd<5>;
	// demoted variable
	.shared .align 4 .b8 _ZZ10sampleCUDAPiiE16num_inside_block[4096];
	ld.param.u64 	%rd1, [_Z10sampleCUDAPii_param_0];
	ld.param.u32 	%r58, [_Z10sampleCUDAPii_param_1];
	mov.u32 	%r1, %ctaid.x;
	mov.u32 	%r2, %ntid.x;
	mov.u32 	%r3, %tid.x;
	mad.lo.s32 	%r59, %r1, %r2, %r3;
	xor.b32  	%r60, %r59, -1429050551;
	mul.lo.s32 	%r4, %r60, 1099087573;
	setp.gt.s32 	%p1, %r59, -1;
	selp.b32 	%r5, -644748465, -1947113066, %p1;
	shl.b32 	%r61, %r3, 2;
	mov.u32 	%r62, _ZZ10sampleCUDAPiiE16num_inside_block;
	add.s32 	%r6, %r62, %r61;
	mov.b32 	%r63, 0;
	st.shared.u32 	[%r6], %r63;
	div.s32 	%r64, 256000000, %r58;
	setp.ge.s32 	%p2, %r59, %r64;
	setp.lt.s32 	%p3, %r58, 1;
	or.pred  	%p4, %p2, %p3;
	@%p4 bra 	$L__BB0_11;
	add.s32 	%r184, %r4, 5783321;
	xor.b32  	%r183, %r5, 88675123;
	add.s32 	%r182, %r5, 521288629;
	xor.b32  	%r181, %r4, 362436069;
	add.s32 	%r180, %r4, 123456789;
	and.b32  	%r12, %r58, 3;
	setp.lt.u32 	%p5, %r58, 4;
	add.s32 	%r66, %r5, %r4;
	add.s32 	%r179, %r66, 6615241;
	mov.b32 	%r178, 0;
	@%p5 bra 	$L__BB0_6;
	add.s32 	%r171, %r66, 9514737;
	and.b32  	%r69, %r58, 2147483644;
	neg.s32 	%r170, %r69;
	mov.b32 	%r178, 0;
$L__BB0_3:
	mov.u32 	%r179, %r171;
	shr.u32 	%r70, %r180, 2;
	xor.b32  	%r71, %r70, %r180;
	shl.b32 	%r72, %r184, 4;
	shl.b32 	%r73, %r71, 1;
	xor.b32  	%r74, %r72, %r73;
	xor.b32  	%r75, %r74, %r184;
	xor.b32  	%r76, %r75, %r71;
	add.s32 	%r77, %r179, -2899496;
	add.s32 	%r78, %r77, %r76;
	add.s32 	%r79, %r78, 362437;
	cvt.rn.f32.u32 	%f1, %r79;
	fma.rn.f32 	%f2, %f1, 0f2F800000, 0f2F000000;
	shr.u32 	%r80, %r181, 2;
	xor.b32  	%r81, %r80, %r181;
	shl.b32 	%r82, %r76, 4;
	shl.b32 	%r83, %r81, 1;
	xor.b32  	%r84, %r83, %r82;
	xor.b32  	%r85, %r84, %r81;
	xor.b32  	%r86, %r85, %r76;
	add.s32 	%r87, %r77, %r86;
	add.s32 	%r88, %r87, 724874;
	cvt.rn.f32.u32 	%f3, %r88;
	fma.rn.f32 	%f4, %f3, 0f2F800000, 0f2F000000;
	mul.f32 	%f5, %f4, %f4;
	fma.rn.f32 	%f6, %f2, %f2, %f5;
	sqrt.rn.f32 	%f7, %f6;
	setp.le.f32 	%p6, %f7, 0f3F800000;
	selp.u32 	%r89, 1, 0, %p6;
	add.s32 	%r90, %r178, %r89;
	shr.u32 	%r91, %r182, 2;
	xor.b32  	%r92, %r91, %r182;
	shl.b32 	%r93, %r86, 4;
	shl.b32 	%r94, %r92, 1;
	xor.b32  	%r95, %r93, %r94;
	xor.b32  	%r96, %r95, %r86;
	xor.b32  	%r97, %r96, %r92;
	add.s32 	%r98, %r77, %r97;
	add.s32 	%r99, %r98, 1087311;
	cvt.rn.f32.u32 	%f8, %r99;
	fma.rn.f32 	%f9, %f8, 0f2F800000, 0f2F000000;
	shr.u32 	%r100, %r183, 2;
	xor.b32  	%r101, %r100, %r183;
	shl.b32 	%r102, %r97, 4;
	shl.b32 	%r103, %r101, 1;
	xor.b32  	%r104, %r103, %r102;
	xor.b32  	%r105, %r104, %r101;
	xor.b32  	%r180, %r105, %r97;
	add.s32 	%r106, %r77, %r180;
	add.s32 	%r107, %r106, 1449748;
	cvt.rn.f32.u32 	%f10, %r107;
	fma.rn.f32 	%f11, %f10, 0f2F800000, 0f2F000000;
	mul.f32 	%f12, %f11, %f11;
	fma.rn.f32 	%f13, %f9, %f9, %f12;
	sqrt.rn.f32 	%f14, %f13;
	setp.le.f32 	%p7, %f14, 0f3F800000;
	selp.u32 	%r108, 1, 0, %p7;
	add.s32 	%r109, %r90, %r108;
	or.pred  	%p8, %p6, %p7;
	shr.u32 	%r110, %r184, 2;
	xor.b32  	%r111, %r110, %r184;
	shl.b32 	%r112, %r180, 4;
	shl.b32 	%r113, %r111, 1;
	xor.b32  	%r114, %r112, %r113;
	xor.b32  	%r115, %r114, %r180;
	xor.b32  	%r181, %r115, %r111;
	add.s32 	%r116, %r77, %r181;
	add.s32 	%r117, %r116, 1812185;
	cvt.rn.f32.u32 	%f15, %r117;
	fma.rn.f32 	%f16, %f15, 0f2F800000, 0f2F000000;
	shr.u32 	%r118, %r76, 2;
	xor.b32  	%r119, %r118, %r76;
	shl.b32 	%r120, %r181, 4;
	shl.b32 	%r121, %r119, 1;
	xor.b32  	%r122, %r121, %r120;
	xor.b32  	%r123, %r122, %r119;
	xor.b32  	%r182, %r123, %r181;
	add.s32 	%r124, %r77, %r182;
	add.s32 	%r125, %r124, 2174622;
	cvt.rn.f32.u32 	%f17, %r125;
	fma.rn.f32 	%f18, %f17, 0f2F800000, 0f2F000000;
	mul.f32 	%f19, %f18, %f18;
	fma.rn.f32 	%f20, %f16, %f16, %f19;
	sqrt.rn.f32 	%f21, %f20;
	setp.le.f32 	%p9, %f21, 0f3F800000;
	selp.u32 	%r126, 1, 0, %p9;
	add.s32 	%r127, %r109, %r126;
	or.pred  	%p10, %p8, %p9;
	shr.u32 	%r128, %r86, 2;
	xor.b32  	%r129, %r128, %r86;
	shl.b32 	%r130, %r182, 4;
	shl.b32 	%r131, %r129, 1;
	xor.b32  	%r132, %r130, %r131;
	xor.b32  	%r133, %r132, %r182;
	xor.b32  	%r183, %r133, %r129;
	add.s32 	%r134, %r77, %r183;
	add.s32 	%r135, %r134, 2537059;
	cvt.rn.f32.u32 	%f22, %r135;
	fma.rn.f32 	%f23, %f22, 0f2F800000, 0f2F000000;
	shr.u32 	%r136, %r97, 2;
	xor.b32  	%r137, %r136, %r97;
	shl.b32 	%r138, %r183, 4;
	shl.b32 	%r139, %r137, 1;
	xor.b32  	%r140, %r139, %r138;
	xor.b32  	%r141, %r140, %r137;
	xor.b32  	%r184, %r141, %r183;
	add.s32 	%r142, %r184, %r179;
	cvt.rn.f32.u32 	%f24, %r142;
	fma.rn.f32 	%f25, %f24, 0f2F800000, 0f2F000000;
	mul.f32 	%f26, %f25, %f25;
	fma.rn.f32 	%f27, %f23, %f23, %f26;
	sqrt.rn.f32 	%f28, %f27;
	setp.le.f32 	%p11, %f28, 0f3F800000;
	selp.u32 	%r143, 1, 0, %p11;
	add.s32 	%r178, %r127, %r143;
	or.pred  	%p12, %p10, %p11;
	not.pred 	%p13, %p12;
	@%p13 bra 	$L__BB0_5;
	st.shared.u32 	[%r6], %r178;
$L__BB0_5:
	add.s32 	%r171, %r179, 2899496;
	add.s32 	%r170, %r170, 4;
	setp.ne.s32 	%p14, %r170, 0;
	@%p14 bra 	$L__BB0_3;
$L__BB0_6:
	setp.eq.s32 	%p15, %r12, 0;
	@%p15 bra 	$L__BB0_11;
	add.s32 	%r186, %r179, 724874;
	neg.s32 	%r185, %r12;
$L__BB0_8:
	.pragma "nounroll";
	mov.u32 	%r46, %r182;
	mov.u32 	%r182, %r184;
	mov.u32 	%r47, %r183;
	shr.u32 	%r144, %r180, 2;
	xor.b32  	%r145, %r144, %r180;
	shl.b32 	%r146, %r182, 4;
	shl.b32 	%r147, %r145, 1;
	xor.b32  	%r148, %r146, %r147;
	xor.b32  	%r149, %r148, %r182;
	xor.b32  	%r183, %r149, %r145;
	add.s32 	%r150, %r186, %r183;
	add.s32 	%r151, %r150, -362437;
	cvt.rn.f32.u32 	%f29, %r151;
	fma.rn.f32 	%f30, %f29, 0f2F800000, 0f2F000000;
	shr.u32 	%r152, %r181, 2;
	xor.b32  	%r153, %r152, %r181;
	shl.b32 	%r154, %r183, 4;
	shl.b32 	%r155, %r153, 1;
	xor.b32  	%r156, %r155, %r154;
	xor.b32  	%r157, %r156, %r153;
	xor.b32  	%r184, %r157, %r183;
	add.s32 	%r158, %r186, %r184;
	cvt.rn.f32.u32 	%f31, %r158;
	fma.rn.f32 	%f32, %f31, 0f2F800000, 0f2F000000;
	mul.f32 	%f33, %f32, %f32;
	fma.rn.f32 	%f34, %f30, %f30, %f33;
	sqrt.rn.f32 	%f35, %f34;
	setp.gtu.f32 	%p16, %f35, 0f3F800000;
	@%p16 bra 	$L__BB0_10;
	add.s32 	%r178, %r178, 1;
	st.shared.u32 	[%r6], %r178;
$L__BB0_10:
	add.s32 	%r186, %r186, 724874;
	add.s32 	%r185, %r185, 1;
	setp.ne.s32 	%p17, %r185, 0;
	mov.u32 	%r181, %r47;
	mov.u32 	%r180, %r46;
	@%p17 bra 	$L__BB0_8;
$L__BB0_11:
	bar.sync 	0;
	setp.lt.u32 	%p18, %r2, 2;
	@%p18 bra 	$L__BB0_16;
	mov.b32 	%r194, 1;
$L__BB0_13:
	shl.b32 	%r56, %r194, 1;
	mul.lo.s32 	%r57, %r56, %r3;
	setp.ge.u32 	%p19, %r57, %r2;
	@%p19 bra 	$L__BB0_15;
	add.s32 	%r160, %r57, %r194;
	shl.b32 	%r161, %r160, 2;
	add.s32 	%r163, %r62, %r161;
	ld.shared.u32 	%r164, [%r163];
	shl.b32 	%r165, %r57, 2;
	add.s32 	%r166, %r62, %r165;
	ld.shared.u32 	%r167, [%r166];
	add.s32 	%r168, %r167, %r164;
	st.shared.u32 	[%r166], %r168;
$L__BB0_15:
	bar.sync 	0;
	setp.lt.u32 	%p20, %r56, %r2;
	mov.u32 	%r194, %r56;
	@%p20 bra 	$L__BB0_13;
$L__BB0_16:
	setp.ne.s32 	%p21, %r3, 0;
	@%p21 bra 	$L__BB0_18;
	ld.shared.u32 	%r169, [_ZZ10sampleCUDAPiiE16num_inside_block];
	cvta.to.global.u64 	%rd2, %rd1;
	mul.wide.u32 	%rd3, %r1, 4;
	add.s64 	%rd4, %rd2, %rd3;
	st.global.u32 	[%rd4], %r169;
$L__BB0_18:
	ret;

}
	// .globl	_Z12reductionSumPiPf
.visible .entry _Z12reductionSumPiPf(
	.param .u64 .ptr .align 1 _Z12reductionSumPiPf_param_0,
	.param .u64 .ptr .align 1 _Z12reductionSumPiPf_param_1
)
{
	.reg .pred 	%p<5>;
	.reg .b32 	%r<24>;
	.reg .b32 	%f<3>;
	.reg .b64 	%rd<7>;
	// demoted variable
	.shared .align 4 .b8 _ZZ12reductionSumPiPfE9reduction[4096];
	ld.param.u64 	%rd2, [_Z12reductionSumPiPf_param_0];
	ld.param.u64 	%rd1, [_Z12reductionSumPiPf_param_1];
	cvta.to.global.u64 	%rd3, %rd2;
	mov.u32 	%r6, %ctaid.x;
	mov.u32 	%r1, %ntid.x;
	mov.u32 	%r2, %tid.x;
	mad.lo.s32 	%r7, %r6, %r1, %r2;
	mul.wide.s32 	%rd4, %r7, 4;
	add.s64 	%rd5, %rd3, %rd4;
	ld.global.u32 	%r8, [%rd5];
	shl.b32 	%r9, %r2, 2;
	mov.u32 	%r10, _ZZ12reductionSumPiPfE9reduction;
	add.s32 	%r11, %r10, %r9;
	st.shared.u32 	[%r11], %r8;
	bar.sync 	0;
	setp.lt.u32 	%p1, %r1, 2;
	@%p1 bra 	$L__BB1_5;
	mov.b32 	%r23, 1;
$L__BB1_2:
	shl.b32 	%r4, %r23, 1;
	mul.lo.s32 	%r5, %r4, %r2;
	setp.ge.u32 	%p2, %r5, %r1;
	@%p2 bra 	$L__BB1_4;
	add.s32 	%r13, %r5, %r23;
	shl.b32 	%r14, %r13, 2;
	add.s32 	%r16, %r10, %r14;
	ld.shared.u32 	%r17, [%r16];
	shl.b32 	%r18, %r5, 2;
	add.s32 	%r19, %r10, %r18;
	ld.shared.u32 	%r20, [%r19];
	add.s32 	%r21, %r20, %r17;
	st.shared.u32 	[%r19], %r21;
$L__BB1_4:
	bar.sync 	0;
	setp.lt.u32 	%p3, %r4, %r1;
	mov.u32 	%r23, %r4;
	@%p3 bra 	$L__BB1_2;
$L__BB1_5:
	setp.ne.s32 	%p4, %r2, 0;
	@%p4 bra 	$L__BB1_7;
	ld.shared.u32 	%r22, [_ZZ12reductionSumPiPfE9reduction];
	cvt.rn.f32.s32 	%f1, %r22;
	cvta.to.global.u64 	%rd6, %rd1;
	atom.global.add.f32 	%f2, [%rd6], %f1;
$L__BB1_7:
	ret;

}


// ===== COMPILED SASS (sm_100) =====

	.target	sm_100

	.elftype	@"ET_EXEC"


//--------------------- .note.nv.tkinfo           --------------------------
	.section	.note.nv.tkinfo,"",@"SHT_NOTE"
	.sectionflags	@"SHF_NOTE_NV_TKINFO"
	.tkinfo
        /*0018*/ 	.word	0x00000002
        /*0030*/ 	.string	""
        /*0030*/ 	.string	"ptxas"
        /*0030*/ 	.string	"Cuda compilation tools, release 13.0, V13.0.88"
        /*0030*/ 	.string	"Build cuda_13.0.r13.0/compiler.36424714_0"
        /*0030*/ 	.string	"-arch sm_100 -m 64 "



//--------------------- .note.nv.cuinfo           --------------------------
	.section	.note.nv.cuinfo,"",@"SHT_NOTE"
	.sectionflags	@"SHF_NOTE_NV_CUINFO"
        /*0018*/ 	.short	0x0002
        /*001a*/ 	.short	0x0064
        /*001c*/ 	.short	0x0082
	.zero		2


//--------------------- .nv.info                  --------------------------
	.section	.nv.info,"",@"SHT_CUDA_INFO"
	.align	4


	//----- nvinfo : EIATTR_REGCOUNT
	.align		4
        /*0000*/ 	.byte	0x04, 0x2f
        /*0002*/ 	.short	(.L_10 - .L_9)
	.align		4
.L_9:
        /*0004*/ 	.word	index@(_Z10sampleCUDAPii)
        /*0008*/ 	.word	0x0000001b


	//----- nvinfo : EIATTR_FRAME_SIZE
	.align		4
.L_10:
        /*000c*/ 	.byte	0x04, 0x11
        /*000e*/ 	.short	(.L_12 - .L_11)
	.align		4
.L_11:
        /*0010*/ 	.word	index@($__internal_0_$__cuda_sm20_sqrt_rn_f32_slowpath)
        /*0014*/ 	.word	0x00000000


	//----- nvinfo : EIATTR_FRAME_SIZE
	.align		4
.L_12:
        /*0018*/ 	.byte	0x04, 0x11
        /*001a*/ 	.short	(.L_14 - .L_13)
	.align		4
.L_13:
        /*001c*/ 	.word	index@(_Z10sampleCUDAPii)
        /*0020*/ 	.word	0x00000000


	//----- nvinfo : EIATTR_REGCOUNT
	.align		4
.L_14:
        /*0024*/ 	.byte	0x04, 0x2f
        /*0026*/ 	.short	(.L_16 - .L_15)
	.align		4
.L_15:
        /*0028*/ 	.word	index@(_Z12reductionSumPiPf)
        /*002c*/ 	.word	0x0000000a


	//----- nvinfo : EIATTR_FRAME_SIZE
	.align		4
.L_16:
        /*0030*/ 	.byte	0x04, 0x11
        /*0032*/ 	.short	(.L_18 - .L_17)
	.align		4
.L_17:
        /*0034*/ 	.word	index@(_Z12reductionSumPiPf)
        /*0038*/ 	.word	0x00000000


	//----- nvinfo : EIATTR_MIN_STACK_SIZE
	.align		4
.L_18:
        /*003c*/ 	.byte	0x04, 0x12
        /*003e*/ 	.short	(.L_20 - .L_19)
	.align		4
.L_19:
        /*0040*/ 	.word	index@(_Z12reductionSumPiPf)
        /*0044*/ 	.word	0x00000000


	//----- nvinfo : EIATTR_MIN_STACK_SIZE
	.align		4
.L_20:
        /*0048*/ 	.byte	0x04, 0x12
        /*004a*/ 	.short	(.L_22 - .L_21)
	.align		4
.L_21:
        /*004c*/ 	.word	index@(_Z10sampleCUDAPii)
        /*0050*/ 	.word	0x00000000
.L_22:


//--------------------- .nv.compat                --------------------------
	.section	.nv.compat,"",@"SHT_CUDA_COMPAT_INFO"
	.align	4
        /*0000*/ 	.byte	0x02, 0x09, 0x00, 0x00, 0x02, 0x02, 0x01, 0x00, 0x02, 0x05, 0x05, 0x00, 0x03, 0x07, 0x01, 0x01
        /*0010*/ 	.byte	0x02, 0x03, 0x00, 0x00, 0x02, 0x06, 0x01, 0x00, 0x04, 0x0b, 0x08, 0x00, 0x01, 0x00, 0x00, 0x00
        /*0020*/ 	.byte	0x00, 0x00, 0x00, 0x00


//--------------------- .nv.info._Z12reductionSumPiPf --------------------------
	.section	.nv.info._Z12reductionSumPiPf,"",@"SHT_CUDA_INFO"
	.sectionflags	@""
	.align	4


	//----- nvinfo : EIATTR_CUDA_API_VERSION
	.align		4
        /*0000*/ 	.byte	0x04, 0x37
        /*0002*/ 	.short	(.L_24 - .L_23)
.L_23:
        /*0004*/ 	.word	0x00000082


	//----- nvinfo : EIATTR_KPARAM_INFO
	.align		4
.L_24:
        /*0008*/ 	.byte	0x04, 0x17
        /*000a*/ 	.short	(.L_26 - .L_25)
.L_25:
        /*000c*/ 	.word	0x00000000
        /*0010*/ 	.short	0x0001
        /*0012*/ 	.short	0x0008
        /*0014*/ 	.byte	0x00, 0xf5, 0x21, 0x00


	//----- nvinfo : EIATTR_KPARAM_INFO
	.align		4
.L_26:
        /*0018*/ 	.byte	0x04, 0x17
        /*001a*/ 	.short	(.L_28 - .L_27)
.L_27:
        /*001c*/ 	.word	0x00000000
        /*0020*/ 	.short	0x0000
        /*0022*/ 	.short	0x0000
        /*0024*/ 	.byte	0x00, 0xf5, 0x21, 0x00


	//----- nvinfo : EIATTR_SPARSE_MMA_MASK
	.align		4
.L_28:
        /*0028*/ 	.byte	0x03, 0x50
        /*002a*/ 	.short	0x0000


	//----- nvinfo : EIATTR_MAXREG_COUNT
	.align		4
        /*002c*/ 	.byte	0x03, 0x1b
        /*002e*/ 	.short	0x00ff


	//----- nvinfo : EIATTR_NUM_BARRIERS
	.align		4
        /*0030*/ 	.byte	0x02, 0x4c
        /*0032*/ 	.byte	0x01
	.zero		1


	//----- nvinfo : EIATTR_MERCURY_ISA_VERSION
	.align		4
        /*0034*/ 	.byte	0x03, 0x5f
        /*0036*/ 	.short	0x0101


	//----- nvinfo : EIATTR_VRC_CTA_INIT_COUNT
	.align		4
        /*0038*/ 	.byte	0x02, 0x4a
	.zero		1
	.zero		1


	//----- nvinfo : EIATTR_EXIT_INSTR_OFFSETS
	.align		4
        /*003c*/ 	.byte	0x04, 0x1c
        /*003e*/ 	.short	(.L_30 - .L_29)


	//   ....[0]....
.L_29:
        /*0040*/ 	.word	0x00000210


	//   ....[1]....
        /*0044*/ 	.word	0x00000290


	//----- nvinfo : EIATTR_CBANK_PARAM_SIZE
	.align		4
.L_30:
        /*0048*/ 	.byte	0x03, 0x19
        /*004a*/ 	.short	0x0010


	//----- nvinfo : EIATTR_PARAM_CBANK
	.align		4
        /*004c*/ 	.byte	0x04, 0x0a
        /*004e*/ 	.short	(.L_32 - .L_31)
	.align		4
.L_31:
        /*0050*/ 	.word	index@(.nv.constant0._Z12reductionSumPiPf)
        /*0054*/ 	.short	0x0380
        /*0056*/ 	.short	0x0010


	//----- nvinfo : EIATTR_SW_WAR
	.align		4
.L_32:
        /*0058*/ 	.byte	0x04, 0x36
        /*005a*/ 	.short	(.L_34 - .L_33)
.L_33:
        /*005c*/ 	.word	0x00000008
.L_34:


//--------------------- .nv.info._Z10sampleCUDAPii --------------------------
	.section	.nv.info._Z10sampleCUDAPii,"",@"SHT_CUDA_INFO"
	.sectionflags	@""
	.align	4


	//----- nvinfo : EIATTR_CUDA_API_VERSION
	.align		4
        /*0000*/ 	.byte	0x04, 0x37
        /*0002*/ 	.short	(.L_36 - .L_35)
.L_35:
        /*0004*/ 	.word	0x00000082


	//----- nvinfo : EIATTR_KPARAM_INFO
	.align		4
.L_36:
        /*0008*/ 	.byte	0x04, 0x17
        /*000a*/ 	.short	(.L_38 - .L_37)
.L_37:
        /*000c*/ 	.word	0x00000000
        /*0010*/ 	.short	0x0001
        /*0012*/ 	.short	0x0008
        /*0014*/ 	.byte	0x00, 0xf0, 0x11, 0x00


	//----- nvinfo : EIATTR_KPARAM_INFO
	.align		4
.L_38:
        /*0018*/ 	.byte	0x04, 0x17
        /*001a*/ 	.short	(.L_40 - .L_39)
.L_39:
        /*001c*/ 	.word	0x00000000
        /*0020*/ 	.short	0x0000
        /*0022*/ 	.short	0x0000
        /*0024*/ 	.byte	0x00, 0xf5, 0x21, 0x00


	//----- nvinfo : EIATTR_SPARSE_MMA_MASK
	.align		4
.L_40:
        /*0028*/ 	.byte	0x03, 0x50
        /*002a*/ 	.short	0x0000


	//----- nvinfo : EIATTR_MAXREG_COUNT
	.align		4
        /*002c*/ 	.byte	0x03, 0x1b
        /*002e*/ 	.short	0x00ff


	//----- nvinfo : EIATTR_NUM_BARRIERS
	.align		4
        /*0030*/ 	.byte	0x02, 0x4c
        /*0032*/ 	.byte	0x01
	.zero		1


	//----- nvinfo : EIATTR_MERCURY_ISA_VERSION
	.align		4
        /*0034*/ 	.byte	0x03, 0x5f
        /*0036*/ 	.short	0x0101


	//----- nvinfo : EIATTR_VRC_CTA_INIT_COUNT
	.align		4
        /*0038*/ 	.byte	0x02, 0x4a
	.zero		1
	.zero		1


	//----- nvinfo : EIATTR_EXIT_INSTR_OFFSETS
	.align		4
        /*003c*/ 	.byte	0x04, 0x1c
        /*003e*/ 	.short	(.L_42 - .L_41)


	//   ....[0]....
.L_41:
        /*0040*/ 	.word	0x00001240


	//   ....[1]....
        /*0044*/ 	.word	0x000012d0


	//----- nvinfo : EIATTR_CRS_STACK_SIZE
	.align		4
.L_42:
        /*0048*/ 	.byte	0x04, 0x1e
        /*004a*/ 	.short	(.L_44 - .L_43)
.L_43:
        /*004c*/ 	.word	0x00000000


	//----- nvinfo : EIATTR_CBANK_PARAM_SIZE
	.align		4
.L_44:
        /*0050*/ 	.byte	0x03, 0x19
        /*0052*/ 	.short	0x000c


	//----- nvinfo : EIATTR_PARAM_CBANK
	.align		4
        /*0054*/ 	.byte	0x04, 0x0a
        /*0056*/ 	.short	(.L_46 - .L_45)
	.align		4
.L_45:
        /*0058*/ 	.word	index@(.nv.constant0._Z10sampleCUDAPii)
        /*005c*/ 	.short	0x0380
        /*005e*/ 	.short	0x000c


	//----- nvinfo : EIATTR_SW_WAR
	.align		4
.L_46:
        /*0060*/ 	.byte	0x04, 0x36
        /*0062*/ 	.short	(.L_48 - .L_47)
.L_47:
        /*0064*/ 	.word	0x00000008
.L_48:


//--------------------- .nv.callgraph             --------------------------
	.section	.nv.callgraph,"",@"SHT_CUDA_CALLGRAPH"
	.align	4
	.sectionentsize	8
	.align		4
        /*0000*/ 	.word	0x00000000
	.align		4
        /*0004*/ 	.word	0xffffffff
	.align		4
        /*0008*/ 	.word	0x00000000
	.align		4
        /*000c*/ 	.word	0xfffffffe
	.align		4
        /*0010*/ 	.word	0x00000000
	.align		4
        /*0014*/ 	.word	0xfffffffd
	.align		4
        /*0018*/ 	.word	0x00000000
	.align		4
        /*001c*/ 	.word	0xfffffffc


//--------------------- .nv.constant4             --------------------------
	.section	.nv.constant4,"a",@progbits
	.align	8
	.align		8
.nv.constant4:
        /*0000*/ 	.dword	precalc_xorwow_matrix
	.align		8
        /*0008*/ 	.dword	precalc_xorwow_offset_matrix
	.align		8
        /*0010*/ 	.dword	mrg32k3aM1
	.align		8
        /*0018*/ 	.dword	mrg32k3aM2
	.align		8
        /*0020*/ 	.dword	mrg32k3aM1SubSeq
	.align		8
        /*0028*/ 	.dword	mrg32k3aM2SubSeq
	.align		8
        /*0030*/ 	.dword	mrg32k3aM1Seq
	.align		8
        /*0038*/ 	.dword	mrg32k3aM2Seq


//--------------------- .nv.constant3             --------------------------
	.section	.nv.constant3,"a",@progbits
	.align	8
.nv.constant3:
	.type		__cr_lgamma_table,@object
	.size		__cr_lgamma_table,(.L_8 - __cr_lgamma_table)
__cr_lgamma_table:
        /*0000*/ 	.byte	0x00, 0x00, 0x00, 0x00, 0x00, 0x00, 0x00, 0x00, 0x00, 0x00, 0x00, 0x00, 0x00, 0x00, 0x00, 0x00
        /*0010*/ 	.byte	0xef, 0x39, 0xfa, 0xfe, 0x42, 0x2e, 0xe6, 0x3f, 0x02, 0x20, 0x2a, 0xfa, 0x0b, 0xab, 0xfc, 0x3f
        /*0020*/ 	.byte	0xf9, 0x2c, 0x92, 0x7c, 0xa7, 0x6c, 0x09, 0x40, 0xc9, 0x79, 0x44, 0x3c, 0x64, 0x26, 0x13, 0x40
        /*0030*/ 	.byte	0xca, 0x01, 0xcf, 0x3a, 0x27, 0x51, 0x1a, 0x40, 0x30, 0xcc, 0x2d, 0xf3, 0xe1, 0x0c, 0x21, 0x40
        /*0040*/ 	.byte	0x0d, 0xb7, 0xfc, 0x82, 0x8e, 0x35, 0x25, 0x40
.L_8:


//--------------------- .text._Z12reductionSumPiPf --------------------------
	.section	.text._Z12reductionSumPiPf,"ax",@progbits
	.align	128
        .global         _Z12reductionSumPiPf
        .type           _Z12reductionSumPiPf,@function
        .size           _Z12reductionSumPiPf,(.L_x_28 - _Z12reductionSumPiPf)
        .other          _Z12reductionSumPiPf,@"STO_CUDA_ENTRY STV_DEFAULT"
_Z12reductionSumPiPf:
.text._Z12reductionSumPiPf:
[----:B------:R-:W-:Y:S01]  /*0000*/  LDC R1, c[0x0][0x37c] ;  /* 0x0000df00ff017b82 */ /* 0x000fe20000000800 */
[----:B------:R-:W0:Y:S07]  /*0010*/  S2R R7, SR_TID.X ;  /* 0x0000000000077919 */ /* 0x000e2e0000002100 */
[----:B------:R-:W0:Y:S01]  /*0020*/  S2UR UR4, SR_CTAID.X ;  /* 0x00000000000479c3 */ /* 0x000e220000002500 */
[----:B------:R-:W1:Y:S07]  /*0030*/  LDCU.64 UR8, c[0x0][0x358] ;  /* 0x00006b00ff0877ac */ /* 0x000e6e0008000a00 */
[----:B------:R-:W0:Y:S08]  /*0040*/  LDC R4, c[0x0][0x360] ;  /* 0x0000d800ff047b82 */ /* 0x000e300000000800 */
[----:B------:R-:W2:Y:S01]  /*0050*/  LDC.64 R2, c[0x0][0x380] ;  /* 0x0000e000ff027b82 */ /* 0x000ea20000000a00 */
[----:B0-----:R-:W-:-:S04]  /*0060*/  IMAD R5, R4, UR4, R7 ;  /* 0x0000000404057c24 */ /* 0x001fc8000f8e0207 */
[----:B--2---:R-:W-:-:S06]  /*0070*/  IMAD.WIDE R2, R5, 0x4, R2 ;  /* 0x0000000405027825 */ /* 0x004fcc00078e0202 */
[----:B-1----:R-:W2:Y:S01]  /*0080*/  LDG.E R2, desc[UR8][R2.64] ;  /* 0x0000000802027981 */ /* 0x002ea2000c1e1900 */
[----:B------:R-:W0:Y:S01]  /*0090*/  S2UR UR5, SR_CgaCtaId ;  /* 0x00000000000579c3 */ /* 0x000e220000008800 */
[----:B------:R-:W-:Y:S01]  /*00a0*/  UMOV UR4, 0x400 ;  /* 0x0000040000047882 */ /* 0x000fe20000000000 */
[----:B------:R-:W-:Y:S02]  /*00b0*/  ISETP.GE.U32.AND P1, PT, R4, 0x2, PT ;  /* 0x000000020400780c */ /* 0x000fe40003f26070 */
[----:B------:R-:W-:Y:S01]  /*00c0*/  ISETP.NE.AND P0, PT, R7, RZ, PT ;  /* 0x000000ff0700720c */ /* 0x000fe20003f05270 */
[----:B0-----:R-:W-:-:S06]  /*00d0*/  ULEA UR4, UR5, UR4, 0x18 ;  /* 0x0000000405047291 */ /* 0x001fcc000f8ec0ff */
[----:B------:R-:W-:-:S05]  /*00e0*/  LEA R5, R7, UR4, 0x2 ;  /* 0x0000000407057c11 */ /* 0x000fca000f8e10ff */
[----:B--2---:R0:W-:Y:S01]  /*00f0*/  STS [R5], R2 ;  /* 0x0000000205007388 */ /* 0x0041e20000000800 */
[----:B------:R-:W-:Y:S06]  /*0100*/  BAR.SYNC.DEFER_BLOCKING 0x0 ;  /* 0x0000000000007b1d */ /* 0x000fec0000010000 */
[----:B------:R-:W-:Y:S05]  /*0110*/  @!P1 BRA `(.L_x_0) ;  /* 0x00000000003c9947 */ /* 0x000fea0003800000 */
[----:B------:R-:W-:-:S05]  /*0120*/  UMOV UR5, 0x1 ;  /* 0x0000000100057882 */ /* 0x000fca0000000000 */
.L_x_1:
[----:B------:R-:W-:-:S06]  /*0130*/  USHF.L.U32 UR6, UR5, 0x1, URZ ;  /* 0x0000000105067899 */ /* 0x000fcc00080006ff */
[----:B------:R-:W-:-:S05]  /*0140*/  IMAD R3, R7, UR6, RZ ;  /* 0x0000000607037c24 */ /* 0x000fca000f8e02ff */
[----:B------:R-:W-:-:S13]  /*0150*/  ISETP.GE.U32.AND P1, PT, R3, R4, PT ;  /* 0x000000040300720c */ /* 0x000fda0003f26070 */
[C---:B------:R-:W-:Y:S01]  /*0160*/  @!P1 VIADD R0, R3.reuse, UR5 ;  /* 0x0000000503009c36 */ /* 0x040fe20008000000 */
[----:B0-----:R-:W-:Y:S01]  /*0170*/  @!P1 LEA R2, R3, UR4, 0x2 ;  /* 0x0000000403029c11 */ /* 0x001fe2000f8e10ff */
[----:B------:R-:W-:-:S03]  /*0180*/  UMOV UR5, UR6 ;  /* 0x0000000600057c82 */ /* 0x000fc60008000000 */
[----:B------:R-:W-:Y:S01]  /*0190*/  @!P1 LEA R0, R0, UR4, 0x2 ;  /* 0x0000000400009c11 */ /* 0x000fe2000f8e10ff */
[----:B------:R-:W-:Y:S05]  /*01a0*/  @!P1 LDS R3, [R2] ;  /* 0x0000000002039984 */ /* 0x000fea0000000800 */
[----:B------:R-:W0:Y:S02]  /*01b0*/  @!P1 LDS R0, [R0] ;  /* 0x0000000000009984 */ /* 0x000e240000000800 */
[----:B0-----:R-:W-:-:S05]  /*01c0*/  @!P1 IMAD.IADD R3, R0, 0x1, R3 ;  /* 0x0000000100039824 */ /* 0x001fca00078e0203 */
[----:B------:R1:W-:Y:S01]  /*01d0*/  @!P1 STS [R2], R3 ;  /* 0x0000000302009388 */ /* 0x0003e20000000800 */
[----:B------:R-:W-:Y:S01]  /*01e0*/  BAR.SYNC.DEFER_BLOCKING 0x0 ;  /* 0x0000000000007b1d */ /* 0x000fe20000010000 */
[----:B------:R-:W-:-:S13]  /*01f0*/  ISETP.LE.U32.AND P1, PT, R4, UR6, PT ;  /* 0x0000000604007c0c */ /* 0x000fda000bf23070 */
[----:B-1----:R-:W-:Y:S05]  /*0200*/  @!P1 BRA `(.L_x_1) ;  /* 0xfffffffc00c89947 */ /* 0x002fea000383ffff */
.L_x_0:
[----:B------:R-:W-:Y:S05]  /*0210*/  @P0 EXIT ;  /* 0x000000000000094d */ /* 0x000fea0003800000 */
[----:B------:R-:W1:Y:S01]  /*0220*/  S2UR UR5, SR_CgaCtaId ;  /* 0x00000000000579c3 */ /* 0x000e620000008800 */
[----:B------:R-:W-:-:S07]  /*0230*/  UMOV UR4, 0x400 ;  /* 0x0000040000047882 */ /* 0x000fce0000000000 */
[----:B0-----:R-:W0:Y:S01]  /*0240*/  LDC.64 R2, c[0x0][0x388] ;  /* 0x0000e200ff027b82 */ /* 0x001e220000000a00 */
[----:B-1----:R-:W-:-:S09]  /*0250*/  ULEA UR4, UR5, UR4, 0x18 ;  /* 0x0000000405047291 */ /* 0x002fd2000f8ec0ff */
[----:B------:R-:W1:Y:S02]  /*0260*/  LDS R0, [UR4] ;  /* 0x00000004ff007984 */ /* 0x000e640008000800 */
[----:B-1----:R-:W-:-:S05]  /*0270*/  I2FP.F32.S32 R5, R0 ;  /* 0x0000000000057245 */ /* 0x002fca0000201400 */
[----:B0-----:R-:W-:Y:S01]  /*0280*/  REDG.E.ADD.F32.FTZ.RN.STRONG.GPU desc[UR8][R2.64], R5 ;  /* 0x00000005020079a6 */ /* 0x001fe2000c12f308 */
[----:B------:R-:W-:Y:S05]  /*0290*/  EXIT ;  /* 0x000000000000794d */ /* 0x000fea0003800000 */
.L_x_2:
[----:B------:R-:W-:-:S00]  /*02a0*/  BRA `(.L_x_2) ;  /* 0xfffffffc00fc7947 */ /* 0x000fc0000383ffff */
[----:B------:R-:W-:-:S00]  /*02b0*/  NOP ;  /* 0x0000000000007918 */ /* 0x000fc00000000000 */
        /* <DEDUP_REMOVED lines=12> */
.L_x_28:


//--------------------- .text._Z10sampleCUDAPii   --------------------------
	.section	.text._Z10sampleCUDAPii,"ax",@progbits
	.align	128
        .global         _Z10sampleCUDAPii
        .type           _Z10sampleCUDAPii,@function
        .size           _Z10sampleCUDAPii,(.L_x_27 - _Z10sampleCUDAPii)
        .other          _Z10sampleCUDAPii,@"STO_CUDA_ENTRY STV_DEFAULT"
_Z10sampleCUDAPii:
.text._Z10sampleCUDAPii:
[----:B------:R-:W-:Y:S08]  /*0000*/  LDC R1, c[0x0][0x37c] ;  /* 0x0000df00ff017b82 */ /* 0x000ff00000000800 */
[----:B------:R-:W0:Y:S01]  /*0010*/  LDC R0, c[0x0][0x388] ;  /* 0x0000e200ff007b82 */ /* 0x000e220000000800 */
[----:B------:R-:W1:Y:S01]  /*0020*/  S2R R13, SR_TID.X ;  /* 0x00000000000d7919 */ /* 0x000e620000002100 */
[----:B------:R-:W2:Y:S01]  /*0030*/  LDCU UR7, c[0x0][0x360] ;  /* 0x00006c00ff0777ac */ /* 0x000ea20008000800 */
[----:B------:R-:W-:Y:S01]  /*0040*/  BSSY.RECONVERGENT B0, `(.L_x_3) ;  /* 0x000010c000007945 */ /* 0x000fe20003800200 */
[----:B------:R-:W2:Y:S01]  /*0050*/  S2R R10, SR_CTAID.X ;  /* 0x00000000000a7919 */ /* 0x000ea20000002500 */
[----:B------:R-:W-:-:S03]  /*0060*/  UMOV UR4, 0x400 ;  /* 0x0000040000047882 */ /* 0x000fc60000000000 */
[----:B------:R-:W3:Y:S01]  /*0070*/  S2UR UR5, SR_CgaCtaId ;  /* 0x00000000000579c3 */ /* 0x000ee20000008800 */
[----:B0-----:R-:W-:-:S04]  /*0080*/  IABS R6, R0 ;  /* 0x0000000000067213 */ /* 0x001fc80000000000 */
[----:B------:R-:W0:Y:S01]  /*0090*/  I2F.RP R4, R6 ;  /* 0x0000000600047306 */ /* 0x000e220000209400 */
[----:B---3--:R-:W-:-:S06]  /*00a0*/  ULEA UR4, UR5, UR4, 0x18 ;  /* 0x0000000405047291 */ /* 0x008fcc000f8ec0ff */
[----:B-1----:R-:W-:Y:S01]  /*00b0*/  LEA R11, R13, UR4, 0x2 ;  /* 0x000000040d0b7c11 */ /* 0x002fe2000f8e10ff */
[----:B0-----:R-:W0:Y:S04]  /*00c0*/  MUFU.RCP R4, R4 ;  /* 0x0000000400047308 */ /* 0x001e280000001000 */
[----:B------:R1:W-:Y:S01]  /*00d0*/  STS [R11], RZ ;  /* 0x000000ff0b007388 */ /* 0x0003e20000000800 */
[----:B0-----:R-:W-:-:S04]  /*00e0*/  VIADD R2, R4, 0xffffffe ;  /* 0x0ffffffe04027836 */ /* 0x001fc80000000000 */
[----:B------:R0:W3:Y:S02]  /*00f0*/  F2I.FTZ.U32.TRUNC.NTZ R3, R2 ;  /* 0x0000000200037305 */ /* 0x0000e4000021f000 */
[----:B0-----:R-:W-:Y:S02]  /*0100*/  IMAD.MOV.U32 R2, RZ, RZ, RZ ;  /* 0x000000ffff027224 */ /* 0x001fe400078e00ff */
[----:B---3--:R-:W-:-:S04]  /*0110*/  IMAD.MOV R5, RZ, RZ, -R3 ;  /* 0x000000ffff057224 */ /* 0x008fc800078e0a03 */
[----:B------:R-:W-:-:S04]  /*0120*/  IMAD R5, R5, R6, RZ ;  /* 0x0000000605057224 */ /* 0x000fc800078e02ff */
[----:B------:R-:W-:Y:S01]  /*0130*/  IMAD.HI.U32 R3, R3, R5, R2 ;  /* 0x0000000503037227 */ /* 0x000fe200078e0002 */
[----:B------:R-:W-:-:S04]  /*0140*/  LOP3.LUT R2, R0, 0xf424000, RZ, 0x3c, !PT ;  /* 0x0f42400000027812 */ /* 0x000fc800078e3cff */
[----:B------:R-:W-:Y:S01]  /*0150*/  ISETP.GE.AND P2, PT, R2, RZ, PT ;  /* 0x000000ff0200720c */ /* 0x000fe20003f46270 */
[----:B------:R-:W-:-:S04]  /*0160*/  IMAD.HI.U32 R3, R3, 0xf424000, RZ ;  /* 0x0f42400003037827 */ /* 0x000fc800078e00ff */
[----:B------:R-:W-:Y:S02]  /*0170*/  IMAD.MOV R5, RZ, RZ, -R3 ;  /* 0x000000ffff057224 */ /* 0x000fe400078e0a03 */
[----:B--2---:R-:W-:Y:S02]  /*0180*/  IMAD R2, R10, UR7, R13 ;  /* 0x000000070a027c24 */ /* 0x004fe4000f8e020d */
[----:B------:R-:W-:-:S05]  /*0190*/  IMAD R5, R6, R5, 0xf424000 ;  /* 0x0f42400006057424 */ /* 0x000fca00078e0205 */
[----:B------:R-:W-:-:S13]  /*01a0*/  ISETP.GT.U32.AND P1, PT, R6, R5, PT ;  /* 0x000000050600720c */ /* 0x000fda0003f24070 */
[-C--:B------:R-:W-:Y:S01]  /*01b0*/  @!P1 IADD3 R5, PT, PT, R5, -R6.reuse, RZ ;  /* 0x8000000605059210 */ /* 0x080fe20007ffe0ff */
[----:B------:R-:W-:Y:S01]  /*01c0*/  @!P1 VIADD R3, R3, 0x1 ;  /* 0x0000000103039836 */ /* 0x000fe20000000000 */
[----:B------:R-:W-:Y:S02]  /*01d0*/  ISETP.NE.AND P1, PT, R0, RZ, PT ;  /* 0x000000ff0000720c */ /* 0x000fe40003f25270 */
[----:B------:R-:W-:-:S13]  /*01e0*/  ISETP.GE.U32.AND P0, PT, R5, R6, PT ;  /* 0x000000060500720c */ /* 0x000fda0003f06070 */
[----:B------:R-:W-:Y:S01]  /*01f0*/  @P0 VIADD R3, R3, 0x1 ;  /* 0x0000000103030836 */ /* 0x000fe20000000000 */
[----:B------:R-:W-:-:S03]  /*0200*/  ISETP.GE.AND P0, PT, R0, 0x1, PT ;  /* 0x000000010000780c */ /* 0x000fc60003f06270 */
[----:B------:R-:W-:Y:S01]  /*0210*/  @!P2 IMAD.MOV R3, RZ, RZ, -R3 ;  /* 0x000000ffff03a224 */ /* 0x000fe200078e0a03 */
[----:B------:R-:W-:Y:S02]  /*0220*/  @!P1 LOP3.LUT R3, RZ, R0, RZ, 0x33, !PT ;  /* 0x00000000ff039212 */ /* 0x000fe400078e33ff */
[C---:B------:R-:W-:Y:S02]  /*0230*/  ISETP.GT.AND P1, PT, R2.reuse, -0x1, PT ;  /* 0xffffffff0200780c */ /* 0x040fe40003f24270 */
[----:B------:R-:W-:Y:S01]  /*0240*/  ISETP.GE.OR P0, PT, R2, R3, !P0 ;  /* 0x000000030200720c */ /* 0x000fe20004706670 */
[----:B------:R-:W-:-:S05]  /*0250*/  IMAD.MOV.U32 R3, RZ, RZ, -0x266e14b1 ;  /* 0xd991eb4fff037424 */ /* 0x000fca00078e00ff */
[----:B------:R-:W-:-:S07]  /*0260*/  SEL R3, R3, 0x8bf16996, P1 ;  /* 0x8bf1699603037807 */ /* 0x000fce0000800000 */
[----:B-1----:R-:W-:Y:S05]  /*0270*/  @P0 BRA `(.L_x_4) ;  /* 0x0000000c00a00947 */ /* 0x002fea0003800000 */
[----:B------:R-:W-:Y:S01]  /*0280*/  ISETP.GE.U32.AND P0, PT, R0, 0x4, PT ;  /* 0x000000040000780c */ /* 0x000fe20003f06070 */
[----:B------:R-:W-:Y:S01]  /*0290*/  IMAD.MOV.U32 R6, RZ, RZ, RZ ;  /* 0x000000ffff067224 */ /* 0x000fe200078e00ff */
[----:B------:R-:W-:Y:S02]  /*02a0*/  LOP3.LUT R2, R2, 0xaad26b49, RZ, 0x3c, !PT ;  /* 0xaad26b4902027812 */ /* 0x000fe400078e3cff */
[C---:B------:R-:W-:Y:S02]  /*02b0*/  LOP3.LUT R19, R3.reuse, 0x5491333, RZ, 0x3c, !PT ;  /* 0x0549133303137812 */ /* 0x040fe400078e3cff */
[----:B------:R-:W-:Y:S01]  /*02c0*/  IADD3 R9, PT, PT, R3, 0x1f123bb5, RZ ;  /* 0x1f123bb503097810 */ /* 0x000fe20007ffe0ff */
[----:B------:R-:W-:Y:S01]  /*02d0*/  IMAD R2, R2, 0x4182bed5, RZ ;  /* 0x4182bed502027824 */ /* 0x000fe200078e02ff */
[----:B------:R-:W-:-:S03]  /*02e0*/  LOP3.LUT R8, R0, 0x3, RZ, 0xc0, !PT ;  /* 0x0000000300087812 */ /* 0x000fc600078ec0ff */
[C---:B------:R-:W-:Y:S01]  /*02f0*/  IMAD.IADD R3, R2.reuse, 0x1, R3 ;  /* 0x0000000102037824 */ /* 0x040fe200078e0203 */
[C---:B------:R-:W-:Y:S01]  /*0300*/  LOP3.LUT R17, R2.reuse, 0x159a55e5, RZ, 0x3c, !PT ;  /* 0x159a55e502117812 */ /* 0x040fe200078e3cff */
[C---:B------:R-:W-:Y:S02]  /*0310*/  VIADD R7, R2.reuse, 0x583f19 ;  /* 0x00583f1902077836 */ /* 0x040fe40000000000 */
[----:B------:R-:W-:Y:S01]  /*0320*/  VIADD R5, R2, 0x75bcd15 ;  /* 0x075bcd1502057836 */ /* 0x000fe20000000000 */
[----:B------:R-:W-:Y:S01]  /*0330*/  IADD3 R4, PT, PT, R3, 0x64f0c9, RZ ;  /* 0x0064f0c903047810 */ /* 0x000fe20007ffe0ff */
[----:B------:R-:W-:Y:S06]  /*0340*/  @!P0 BRA `(.L_x_5) ;  /* 0x00000008009c8947 */ /* 0x000fec0003800000 */
[----:B------:R-:W-:Y:S01]  /*0350*/  LOP3.LUT R12, R0, 0x7ffffffc, RZ, 0xc0, !PT ;  /* 0x7ffffffc000c7812 */ /* 0x000fe200078ec0ff */
[----:B------:R-:W-:Y:S02]  /*0360*/  VIADD R0, R3, 0x912ef1 ;  /* 0x00912ef103007836 */ /* 0x000fe40000000000 */
[----:B------:R-:W-:Y:S02]  /*0370*/  IMAD.MOV.U32 R6, RZ, RZ, RZ ;  /* 0x000000ffff067224 */ /* 0x000fe400078e00ff */
[----:B------:R-:W-:-:S07]  /*0380*/  IMAD.MOV R12, RZ, RZ, -R12 ;  /* 0x000000ffff0c7224 */ /* 0x000fce00078e0a0c */
.L_x_18:
[----:B------:R-:W-:Y:S01]  /*0390*/  SHF.R.U32.HI R2, RZ, 0x2, R5 ;  /* 0x00000002ff027819 */ /* 0x000fe20000011605 */
[----:B------:R-:W-:Y:S01]  /*03a0*/  IMAD.SHL.U32 R4, R7, 0x10, RZ ;  /* 0x0000001007047824 */ /* 0x000fe200078e00ff */
[----:B------:R-:W-:Y:S01]  /*03b0*/  SHF.R.U32.HI R14, RZ, 0x2, R17 ;  /* 0x00000002ff0e7819 */ /* 0x000fe20000011611 */
[----:B------:R-:W-:Y:S01]  /*03c0*/  VIADD R12, R12, 0x4 ;  /* 0x000000040c0c7836 */ /* 0x000fe20000000000 */
[----:B------:R-:W-:Y:S01]  /*03d0*/  LOP3.LUT R2, R2, R5, RZ, 0x3c, !PT ;  /* 0x0000000502027212 */ /* 0x000fe200078e3cff */
[----:B------:R-:W-:Y:S01]  /*03e0*/  BSSY.RECONVERGENT B1, `(.L_x_6) ;  /* 0x0000022000017945 */ /* 0x000fe20003800200 */
[----:B------:R-:W-:Y:S02]  /*03f0*/  LOP3.LUT R14, R14, R17, RZ, 0x3c, !PT ;  /* 0x000000110e0e7212 */ /* 0x000fe400078e3cff */
[----:B------:R-:W-:Y:S02]  /*0400*/  SHF.L.U32 R3, R2, 0x1, RZ ;  /* 0x0000000102037819 */ /* 0x000fe400000006ff */
[----:B------:R-:W-:-:S02]  /*0410*/  ISETP.NE.AND P1, PT, R12, RZ, PT ;  /* 0x000000ff0c00720c */ /* 0x000fc40003f25270 */
[----:B------:R-:W-:Y:S01]  /*0420*/  LOP3.LUT R3, R7, R4, R3, 0x96, !PT ;  /* 0x0000000407037212 */ /* 0x000fe200078e9603 */
[----:B------:R-:W-:-:S03]  /*0430*/  HFMA2 R4, -RZ, RZ, 0.1171875, 0 ;  /* 0x2f800000ff047431 */ /* 0x000fc600000001ff */
[----:B------:R-:W-:Y:S01]  /*0440*/  LOP3.LUT R17, R3, R2, RZ, 0x3c, !PT ;  /* 0x0000000203117212 */ /* 0x000fe200078e3cff */
[----:B------:R-:W-:-:S04]  /*0450*/  IMAD.SHL.U32 R2, R14, 0x2, RZ ;  /* 0x000000020e027824 */ /* 0x000fc800078e00ff */
[----:B------:R-:W-:-:S05]  /*0460*/  IMAD.SHL.U32 R3, R17, 0x10, RZ ;  /* 0x0000001011037824 */ /* 0x000fca00078e00ff */
[----:B------:R-:W-:Y:S01]  /*0470*/  LOP3.LUT R2, R14, R2, R3, 0x96, !PT ;  /* 0x000000020e027212 */ /* 0x000fe200078e9603 */
[----:B------:R-:W-:-:S03]  /*0480*/  VIADD R14, R0, 0xffd3c1d8 ;  /* 0xffd3c1d8000e7836 */ /* 0x000fc60000000000 */
[----:B------:R-:W-:Y:S02]  /*0490*/  LOP3.LUT R15, R2, R17, RZ, 0x3c, !PT ;  /* 0x00000011020f7212 */ /* 0x000fe400078e3cff */
[C---:B------:R-:W-:Y:S02]  /*04a0*/  IADD3 R2, PT, PT, R14.reuse, 0x587c5, R17 ;  /* 0x000587c50e027810 */ /* 0x040fe40007ffe011 */
[----:B------:R-:W-:Y:S02]  /*04b0*/  IADD3 R3, PT, PT, R14, 0xb0f8a, R15 ;  /* 0x000b0f8a0e037810 */ /* 0x000fe40007ffe00f */
[----:B------:R-:W-:Y:S02]  /*04c0*/  I2FP.F32.U32 R2, R2 ;  /* 0x0000000200027245 */ /* 0x000fe40000201000 */
[----:B------:R-:W-:-:S03]  /*04d0*/  I2FP.F32.U32 R3, R3 ;  /* 0x0000000300037245 */ /* 0x000fc60000201000 */
[-C--:B------:R-:W-:Y:S02]  /*04e0*/  FFMA R2, R2, R4.reuse, 1.1641532182693481445e-10 ;  /* 0x2f00000002027423 */ /* 0x080fe40000000004 */
[----:B------:R-:W-:-:S04]  /*04f0*/  FFMA R3, R3, R4, 1.1641532182693481445e-10 ;  /* 0x2f00000003037423 */ /* 0x000fc80000000004 */
[----:B------:R-:W-:-:S04]  /*0500*/  FMUL R3, R3, R3 ;  /* 0x0000000303037220 */ /* 0x000fc80000400000 */
[----:B------:R-:W-:-:S04]  /*0510*/  FFMA R3, R2, R2, R3 ;  /* 0x0000000202037223 */ /* 0x000fc80000000003 */
[----:B------:R-:W-:Y:S01]  /*0520*/  VIADD R4, R3, 0xf3000000 ;  /* 0xf300000003047836 */ /* 0x000fe20000000000 */
[----:B0-----:R0:W1:Y:S04]  /*0530*/  MUFU.RSQ R2, R3 ;  /* 0x0000000300027308 */ /* 0x0010680000001400 */
[----:B------:R-:W-:Y:S01]  /*0540*/  ISETP.GT.U32.AND P0, PT, R4, 0x727fffff, PT ;  /* 0x727fffff0400780c */ /* 0x000fe20003f04070 */
[----:B------:R-:W-:-:S12]  /*0550*/  IMAD.MOV.U32 R4, RZ, RZ, R0 ;  /* 0x000000ffff047224 */ /* 0x000fd800078e0000 */
[----:B01----:R-:W-:Y:S05]  /*0560*/  @!P0 BRA `(.L_x_7) ;  /* 0x0000000000148947 */ /* 0x003fea0003800000 */
[----:B------:R-:W-:Y:S02]  /*0570*/  MOV R0, R3 ;  /* 0x0000000300007202 */ /* 0x000fe40000000f00 */
[----:B------:R-:W-:-:S07]  /*0580*/  MOV R2, 0x5a0 ;  /* 0x000005a000027802 */ /* 0x000fce0000000f00 */
[----:B------:R-:W-:Y:S05]  /*0590*/  CALL.REL.NOINC `($__internal_0_$__cuda_sm20_sqrt_rn_f32_slowpath) ;  /* 0x0000000c00507944 */ /* 0x000fea0003c00000 */
[----:B------:R-:W-:Y:S01]  /*05a0*/  IMAD.MOV.U32 R16, RZ, RZ, R0 ;  /* 0x000000ffff107224 */ /* 0x000fe200078e0000 */
[----:B------:R-:W-:Y:S06]  /*05b0*/  BRA `(.L_x_8) ;  /* 0x0000000000107947 */ /* 0x000fec0003800000 */
.L_x_7:
[----:B------:R-:W-:Y:S01]  /*05c0*/  FMUL.FTZ R16, R3, R2 ;  /* 0x0000000203107220 */ /* 0x000fe20000410000 */
[----:B------:R-:W-:-:S03]  /*05d0*/  FMUL.FTZ R0, R2, 0.5 ;  /* 0x3f00000002007820 */ /* 0x000fc60000410000 */
[----:B------:R-:W-:-:S04]  /*05e0*/  FFMA R3, -R16, R16, R3 ;  /* 0x0000001010037223 */ /* 0x000fc80000000103 */
[----:B------:R-:W-:-:S07]  /*05f0*/  FFMA R16, R3, R0, R16 ;  /* 0x0000000003107223 */ /* 0x000fce0000000010 */
.L_x_8:
[----:B------:R-:W-:Y:S05]  /*0600*/  BSYNC.RECONVERGENT B1 ;  /* 0x0000000000017941 */ /* 0x000fea0003800200 */
.L_x_6:
[----:B------:R-:W-:Y:S01]  /*0610*/  SHF.R.U32.HI R0, RZ, 0x2, R9 ;  /* 0x00000002ff007819 */ /* 0x000fe20000011609 */
[----:B------:R-:W-:Y:S01]  /*0620*/  IMAD.SHL.U32 R2, R15, 0x10, RZ ;  /* 0x000000100f027824 */ /* 0x000fe200078e00ff */
[----:B------:R-:W-:Y:S01]  /*0630*/  SHF.R.U32.HI R18, RZ, 0x2, R19 ;  /* 0x00000002ff127819 */ /* 0x000fe20000011613 */
[----:B------:R-:W-:Y:S01]  /*0640*/  BSSY.RECONVERGENT B1, `(.L_x_9) ;  /* 0x0000022000017945 */ /* 0x000fe20003800200 */
[----:B------:R-:W-:Y:S02]  /*0650*/  LOP3.LUT R0, R0, R9, RZ, 0x3c, !PT ;  /* 0x0000000900007212 */ /* 0x000fe400078e3cff */
[----:B------:R-:W-:Y:S02]  /*0660*/  LOP3.LUT R18, R18, R19, RZ, 0x3c, !PT ;  /* 0x0000001312127212 */ /* 0x000fe400078e3cff */
[----:B------:R-:W-:Y:S01]  /*0670*/  FSETP.GTU.AND P0, PT, R16, 1, PT ;  /* 0x3f8000001000780b */ /* 0x000fe20003f0c000 */
[----:B------:R-:W-:-:S05]  /*0680*/  IMAD.SHL.U32 R3, R0, 0x2, RZ ;  /* 0x0000000200037824 */ /* 0x000fca00078e00ff */
[----:B------:R-:W-:-:S04]  /*0690*/  LOP3.LUT R3, R15, R2, R3, 0x96, !PT ;  /* 0x000000020f037212 */ /* 0x000fc800078e9603 */
[----:B------:R-:W-:Y:S02]  /*06a0*/  LOP3.LUT R19, R3, R0, RZ, 0x3c, !PT ;  /* 0x0000000003137212 */ /* 0x000fe400078e3cff */
[----:B------:R-:W-:-:S03]  /*06b0*/  SHF.L.U32 R0, R18, 0x1, RZ ;  /* 0x0000000112007819 */ /* 0x000fc600000006ff */
[----:B------:R-:W-:-:S05]  /*06c0*/  IMAD.SHL.U32 R3, R19, 0x10, RZ ;  /* 0x0000001013037824 */ /* 0x000fca00078e00ff */
[----:B------:R-:W-:Y:S01]  /*06d0*/  LOP3.LUT R0, R18, R0, R3, 0x96, !PT ;  /* 0x0000000012007212 */ /* 0x000fe200078e9603 */
[----:B------:R-:W-:Y:S01]  /*06e0*/  IMAD.MOV.U32 R3, RZ, RZ, 0x2f800000 ;  /* 0x2f800000ff037424 */ /* 0x000fe200078e00ff */
[----:B------:R-:W-:Y:S01]  /*06f0*/  IADD3 R18, PT, PT, R6, 0x1, RZ ;  /* 0x0000000106127810 */ /* 0x000fe20007ffe0ff */
[----:B------:R-:W-:Y:S01]  /*0700*/  @P0 IMAD.MOV R18, RZ, RZ, R6 ;  /* 0x000000ffff120224 */ /* 0x000fe200078e0206 */
[----:B------:R-:W-:Y:S02]  /*0710*/  LOP3.LUT R5, R0, R19, RZ, 0x3c, !PT ;  /* 0x0000001300057212 */ /* 0x000fe400078e3cff */
[C---:B------:R-:W-:Y:S02]  /*0720*/  IADD3 R0, PT, PT, R14.reuse, 0x10974f, R19 ;  /* 0x0010974f0e007810 */ /* 0x040fe40007ffe013 */
[----:B------:R-:W-:Y:S02]  /*0730*/  IADD3 R2, PT, PT, R14, 0x161f14, R5 ;  /* 0x00161f140e027810 */ /* 0x000fe40007ffe005 */
[----:B------:R-:W-:-:S02]  /*0740*/  I2FP.F32.U32 R0, R0 ;  /* 0x0000000000007245 */ /* 0x000fc40000201000 */
[----:B------:R-:W-:-:S03]  /*0750*/  I2FP.F32.U32 R2, R2 ;  /* 0x0000000200027245 */ /* 0x000fc60000201000 */
[-C--:B------:R-:W-:Y:S02]  /*0760*/  FFMA R0, R0, R3.reuse, 1.1641532182693481445e-10 ;  /* 0x2f00000000007423 */ /* 0x080fe40000000003 */
[----:B------:R-:W-:-:S04]  /*0770*/  FFMA R2, R2, R3, 1.1641532182693481445e-10 ;  /* 0x2f00000002027423 */ /* 0x000fc80000000003 */
[----:B------:R-:W-:-:S04]  /*0780*/  FMUL R3, R2, R2 ;  /* 0x0000000202037220 */ /* 0x000fc80000400000 */
[----:B------:R-:W-:-:S04]  /*0790*/  FFMA R3, R0, R0, R3 ;  /* 0x0000000000037223 */ /* 0x000fc80000000003 */
[----:B------:R-:W-:Y:S01]  /*07a0*/  VIADD R0, R3, 0xf3000000 ;  /* 0xf300000003007836 */ /* 0x000fe20000000000 */
[----:B------:R0:W1:Y:S04]  /*07b0*/  MUFU.RSQ R2, R3 ;  /* 0x0000000300027308 */ /* 0x0000680000001400 */
[----:B------:R-:W-:-:S13]  /*07c0*/  ISETP.GT.U32.AND P2, PT, R0, 0x727fffff, PT ;  /* 0x727fffff0000780c */ /* 0x000fda0003f44070 */
[----:B01----:R-:W-:Y:S05]  /*07d0*/  @!P2 BRA `(.L_x_10) ;  /* 0x000000000010a947 */ /* 0x003fea0003800000 */
[----:B------:R-:W-:Y:S01]  /*07e0*/  IMAD.MOV.U32 R0, RZ, RZ, R3 ;  /* 0x000000ffff007224 */ /* 0x000fe200078e0003 */
[----:B------:R-:W-:-:S07]  /*07f0*/  MOV R2, 0x810 ;  /* 0x0000081000027802 */ /* 0x000fce0000000f00 */
[----:B------:R-:W-:Y:S05]  /*0800*/  CALL.REL.NOINC `($__internal_0_$__cuda_sm20_sqrt_rn_f32_slowpath) ;  /* 0x0000000800b47944 */ /* 0x000fea0003c00000 */
[----:B------:R-:W-:Y:S05]  /*0810*/  BRA `(.L_x_11) ;  /* 0x0000000000107947 */ /* 0x000fea0003800000 */
.L_x_10:
[----:B------:R-:W-:Y:S01]  /*0820*/  FMUL.FTZ R0, R3, R2 ;  /* 0x0000000203007220 */ /* 0x000fe20000410000 */
[----:B------:R-:W-:-:S03]  /*0830*/  FMUL.FTZ R2, R2, 0.5 ;  /* 0x3f00000002027820 */ /* 0x000fc60000410000 */
[----:B------:R-:W-:-:S04]  /*0840*/  FFMA R3, -R0, R0, R3 ;  /* 0x0000000000037223 */ /* 0x000fc80000000103 */
[----:B------:R-:W-:-:S07]  /*0850*/  FFMA R0, R3, R2, R0 ;  /* 0x0000000203007223 */ /* 0x000fce0000000000 */
.L_x_11:
[----:B------:R-:W-:Y:S05]  /*0860*/  BSYNC.RECONVERGENT B1 ;  /* 0x0000000000017941 */ /* 0x000fea0003800200 */
.L_x_9:
[----:B------:R-:W-:Y:S01]  /*0870*/  SHF.R.U32.HI R2, RZ, 0x2, R7 ;  /* 0x00000002ff027819 */ /* 0x000fe20000011607 */
[----:B------:R-:W-:Y:S01]  /*0880*/  IMAD.SHL.U32 R6, R5, 0x10, RZ ;  /* 0x0000001005067824 */ /* 0x000fe200078e00ff */
[----:B------:R-:W-:Y:S01]  /*0890*/  SHF.R.U32.HI R20, RZ, 0x2, R17 ;  /* 0x00000002ff147819 */ /* 0x000fe20000011611 */
[----:B------:R-:W-:Y:S01]  /*08a0*/  BSSY.RECONVERGENT B1, `(.L_x_12) ;  /* 0x0000023000017945 */ /* 0x000fe20003800200 */
[----:B------:R-:W-:Y:S02]  /*08b0*/  LOP3.LUT R2, R2, R7, RZ, 0x3c, !PT ;  /* 0x0000000702027212 */ /* 0x000fe400078e3cff */
[----:B------:R-:W-:Y:S02]  /*08c0*/  LOP3.LUT R20, R20, R17, RZ, 0x3c, !PT ;  /* 0x0000001114147212 */ /* 0x000fe400078e3cff */
[----:B------:R-:W-:Y:S02]  /*08d0*/  SHF.L.U32 R3, R2, 0x1, RZ ;  /* 0x0000000102037819 */ /* 0x000fe400000006ff */
[----:B------:R-:W-:-:S02]  /*08e0*/  FSETP.GTU.AND P2, PT, R0, 1, PT ;  /* 0x3f8000000000780b */ /* 0x000fc40003f4c000 */
[----:B------:R-:W-:Y:S01]  /*08f0*/  LOP3.LUT R3, R5, R6, R3, 0x96, !PT ;  /* 0x0000000605037212 */ /* 0x000fe200078e9603 */
[----:B------:R-:W-:Y:S01]  /*0900*/  IMAD.MOV.U32 R6, RZ, RZ, 0x2f800000 ;  /* 0x2f800000ff067424 */ /* 0x000fe200078e00ff */
[----:B------:R-:W-:Y:S02]  /*0910*/  FSETP.LE.OR P0, PT, R16, 1, !P2 ;  /* 0x3f8000001000780b */ /* 0x000fe40005703400 */
[----:B------:R-:W-:Y:S01]  /*0920*/  LOP3.LUT R17, R3, R2, RZ, 0x3c, !PT ;  /* 0x0000000203117212 */ /* 0x000fe200078e3cff */
[----:B------:R-:W-:-:S04]  /*0930*/  IMAD.SHL.U32 R2, R20, 0x2, RZ ;  /* 0x0000000214027824 */ /* 0x000fc800078e00ff */
[----:B------:R-:W-:-:S05]  /*0940*/  IMAD.SHL.U32 R3, R17, 0x10, RZ ;  /* 0x0000001011037824 */ /* 0x000fca00078e00ff */
[----:B------:R-:W-:-:S04]  /*0950*/  LOP3.LUT R2, R20, R2, R3, 0x96, !PT ;  /* 0x0000000214027212 */ /* 0x000fc800078e9603 */
[----:B------:R-:W-:Y:S02]  /*0960*/  LOP3.LUT R9, R2, R17, RZ, 0x3c, !PT ;  /* 0x0000001102097212 */ /* 0x000fe400078e3cff */
[C---:B------:R-:W-:Y:S02]  /*0970*/  IADD3 R2, PT, PT, R14.reuse, 0x1ba6d9, R17 ;  /* 0x001ba6d90e027810 */ /* 0x040fe40007ffe011 */
[----:B------:R-:W-:Y:S02]  /*0980*/  IADD3 R3, PT, PT, R14, 0x212e9e, R9 ;  /* 0x00212e9e0e037810 */ /* 0x000fe40007ffe009 */
[----:B------:R-:W-:Y:S02]  /*0990*/  I2FP.F32.U32 R2, R2 ;  /* 0x0000000200027245 */ /* 0x000fe40000201000 */
[----:B------:R-:W-:-:S03]  /*09a0*/  I2FP.F32.U32 R3, R3 ;  /* 0x0000000300037245 */ /* 0x000fc60000201000 */
[-C--:B------:R-:W-:Y:S02]  /*09b0*/  FFMA R2, R2, R6.reuse, 1.1641532182693481445e-10 ;  /* 0x2f00000002027423 */ /* 0x080fe40000000006 */
[----:B------:R-:W-:Y:S01]  /*09c0*/  FFMA R3, R3, R6, 1.1641532182693481445e-10 ;  /* 0x2f00000003037423 */ /* 0x000fe20000000006 */
[----:B------:R-:W-:Y:S02]  /*09d0*/  VIADD R6, R18, 0x1 ;  /* 0x0000000112067836 */ /* 0x000fe40000000000 */
[----:B------:R-:W-:Y:S02]  /*09e0*/  @P2 IMAD.MOV R6, RZ, RZ, R18 ;  /* 0x000000ffff062224 */ /* 0x000fe400078e0212 */
[----:B------:R-:W-:-:S04]  /*09f0*/  FMUL R3, R3, R3 ;  /* 0x0000000303037220 */ /* 0x000fc80000400000 */
[----:B------:R-:W-:-:S04]  /*0a00*/  FFMA R3, R2, R2, R3 ;  /* 0x0000000202037223 */ /* 0x000fc80000000003 */
[----:B------:R0:W1:Y:S01]  /*0a10*/  MUFU.RSQ R2, R3 ;  /* 0x0000000300027308 */ /* 0x0000620000001400 */
[----:B------:R-:W-:-:S04]  /*0a20*/  IADD3 R0, PT, PT, R3, -0xd000000, RZ ;  /* 0xf300000003007810 */ /* 0x000fc80007ffe0ff */
[----:B------:R-:W-:-:S13]  /*0a30*/  ISETP.GT.U32.AND P3, PT, R0, 0x727fffff, PT ;  /* 0x727fffff0000780c */ /* 0x000fda0003f64070 */
[----:B01----:R-:W-:Y:S05]  /*0a40*/  @!P3 BRA `(.L_x_13) ;  /* 0x000000000010b947 */ /* 0x003fea0003800000 */
[----:B------:R-:W-:Y:S01]  /*0a50*/  IMAD.MOV.U32 R0, RZ, RZ, R3 ;  /* 0x000000ffff007224 */ /* 0x000fe200078e0003 */
[----:B------:R-:W-:-:S07]  /*0a60*/  MOV R2, 0xa80 ;  /* 0x00000a8000027802 */ /* 0x000fce0000000f00 */
[----:B------:R-:W-:Y:S05]  /*0a70*/  CALL.REL.NOINC `($__internal_0_$__cuda_sm20_sqrt_rn_f32_slowpath) ;  /* 0x0000000800187944 */ /* 0x000fea0003c00000 */
[----:B------:R-:W-:Y:S05]  /*0a80*/  BRA `(.L_x_14) ;  /* 0x0000000000107947 */ /* 0x000fea0003800000 */
.L_x_13:
[----:B------:R-:W-:Y:S01]  /*0a90*/  FMUL.FTZ R0, R3, R2 ;  /* 0x0000000203007220 */ /* 0x000fe20000410000 */
[----:B------:R-:W-:-:S03]  /*0aa0*/  FMUL.FTZ R2, R2, 0.5 ;  /* 0x3f00000002027820 */ /* 0x000fc60000410000 */
[----:B------:R-:W-:-:S04]  /*0ab0*/  FFMA R3, -R0, R0, R3 ;  /* 0x0000000000037223 */ /* 0x000fc80000000103 */
[----:B------:R-:W-:-:S07]  /*0ac0*/  FFMA R0, R3, R2, R0 ;  /* 0x0000000203007223 */ /* 0x000fce0000000000 */
.L_x_14:
[----:B------:R-:W-:Y:S05]  /*0ad0*/  BSYNC.RECONVERGENT B1 ;  /* 0x0000000000017941 */ /* 0x000fea0003800200 */
.L_x_12:
[----:B------:R-:W-:Y:S01]  /*0ae0*/  SHF.R.U32.HI R2, RZ, 0x2, R15 ;  /* 0x00000002ff027819 */ /* 0x000fe2000001160f */
[----:B------:R-:W-:Y:S01]  /*0af0*/  BSSY.RECONVERGENT B1, `(.L_x_15) ;  /* 0x0000025000017945 */ /* 0x000fe20003800200 */
[----:B------:R-:W-:Y:S02]  /*0b00*/  SHF.L.U32 R16, R9, 0x4, RZ ;  /* 0x0000000409107819 */ /* 0x000fe400000006ff */
[----:B------:R-:W-:Y:S02]  /*0b10*/  LOP3.LUT R2, R2, R15, RZ, 0x3c, !PT ;  /* 0x0000000f02027212 */ /* 0x000fe400078e3cff */
[----:B------:R-:W-:Y:S02]  /*0b20*/  SHF.R.U32.HI R18, RZ, 0x2, R19 ;  /* 0x00000002ff127819 */ /* 0x000fe40000011613 */
[----:B------:R-:W-:Y:S01]  /*0b30*/  FSETP.GTU.AND P2, PT, R0, 1, PT ;  /* 0x3f8000000000780b */ /* 0x000fe20003f4c000 */
[----:B------:R-:W-:Y:S01]  /*0b40*/  IMAD.SHL.U32 R3, R2, 0x2, RZ ;  /* 0x0000000202037824 */ /* 0x000fe200078e00ff */
[----:B------:R-:W-:-:S02]  /*0b50*/  LOP3.LUT R18, R18, R19, RZ, 0x3c, !PT ;  /* 0x0000001312127212 */ /* 0x000fc400078e3cff */
[----:B------:R-:W-:Y:S02]  /*0b60*/  FSETP.LE.OR P0, PT, R0, 1, P0 ;  /* 0x3f8000000000780b */ /* 0x000fe40000703400 */
[----:B------:R-:W-:-:S04]  /*0b70*/  LOP3.LUT R3, R9, R16, R3, 0x96, !PT ;  /* 0x0000001009037212 */ /* 0x000fc800078e9603 */
[----:B------:R-:W-:Y:S01]  /*0b80*/  LOP3.LUT R19, R3, R2, RZ, 0x3c, !PT ;  /* 0x0000000203137212 */ /* 0x000fe200078e3cff */
[----:B------:R-:W-:-:S03]  /*0b90*/  IMAD.SHL.U32 R2, R18, 0x2, RZ ;  /* 0x0000000212027824 */ /* 0x000fc600078e00ff */
[----:B------:R-:W-:Y:S01]  /*0ba0*/  IADD3 R14, PT, PT, R14, 0x26b663, R19 ;  /* 0x0026b6630e0e7810 */ /* 0x000fe20007ffe013 */
[----:B------:R-:W-:-:S03]  /*0bb0*/  IMAD.SHL.U32 R3, R19, 0x10, RZ ;  /* 0x0000001013037824 */ /* 0x000fc600078e00ff */
[----:B------:R-:W-:Y:S02]  /*0bc0*/  I2FP.F32.U32 R14, R14 ;  /* 0x0000000e000e7245 */ /* 0x000fe40000201000 */
[----:B------:R-:W-:Y:S01]  /*0bd0*/  LOP3.LUT R2, R18, R2, R3, 0x96, !PT ;  /* 0x0000000212027212 */ /* 0x000fe200078e9603 */
[----:B------:R-:W-:-:S03]  /*0be0*/  IMAD.MOV.U32 R3, RZ, RZ, 0x2f800000 ;  /* 0x2f800000ff037424 */ /* 0x000fc600078e00ff */
[----:B------:R-:W-:Y:S01]  /*0bf0*/  LOP3.LUT R7, R2, R19, RZ, 0x3c, !PT ;  /* 0x0000001302077212 */ /* 0x000fe200078e3cff */
[----:B------:R-:W-:-:S03]  /*0c00*/  FFMA R14, R14, R3, 1.1641532182693481445e-10 ;  /* 0x2f0000000e0e7423 */ /* 0x000fc60000000003 */
[----:B------:R-:W-:-:S04]  /*0c10*/  IADD3 R2, PT, PT, R4, R7, RZ ;  /* 0x0000000704027210 */ /* 0x000fc80007ffe0ff */
[----:B------:R-:W-:-:S05]  /*0c20*/  I2FP.F32.U32 R2, R2 ;  /* 0x0000000200027245 */ /* 0x000fca0000201000 */
[----:B------:R-:W-:-:S04]  /*0c30*/  FFMA R2, R2, R3, 1.1641532182693481445e-10 ;  /* 0x2f00000002027423 */ /* 0x000fc80000000003 */
[----:B------:R-:W-:-:S04]  /*0c40*/  FMUL R3, R2, R2 ;  /* 0x0000000202037220 */ /* 0x000fc80000400000 */
[----:B------:R-:W-:-:S04]  /*0c50*/  FFMA R3, R14, R14, R3 ;  /* 0x0000000e0e037223 */ /* 0x000fc80000000003 */
[----:B------:R-:W-:Y:S01]  /*0c60*/  VIADD R14, R3, 0xf3000000 ;  /* 0xf3000000030e7836 */ /* 0x000fe20000000000 */
[----:B------:R0:W1:Y:S04]  /*0c70*/  MUFU.RSQ R2, R3 ;  /* 0x0000000300027308 */ /* 0x0000680000001400 */
[----:B------:R-:W-:Y:S01]  /*0c80*/  ISETP.GT.U32.AND P3, PT, R14, 0x727fffff, PT ;  /* 0x727fffff0e00780c */ /* 0x000fe20003f64070 */
[C---:B------:R-:W-:Y:S01]  /*0c90*/  VIADD R14, R6.reuse, 0x1 ;  /* 0x00000001060e7836 */ /* 0x040fe20000000000 */
[----:B------:R-:W-:-:S11]  /*0ca0*/  @P2 IADD3 R14, PT, PT, R6, RZ, RZ ;  /* 0x000000ff060e2210 */ /* 0x000fd60007ffe0ff */
[----:B01----:R-:W-:Y:S05]  /*0cb0*/  @!P3 BRA `(.L_x_16) ;  /* 0x000000000010b947 */ /* 0x003fea0003800000 */
[----:B------:R-:W-:Y:S01]  /*0cc0*/  IMAD.MOV.U32 R0, RZ, RZ, R3 ;  /* 0x000000ffff007224 */ /* 0x000fe200078e0003 */
[----:B------:R-:W-:-:S07]  /*0cd0*/  MOV R2, 0xcf0 ;  /* 0x00000cf000027802 */ /* 0x000fce0000000f00 */
[----:B------:R-:W-:Y:S05]  /*0ce0*/  CALL.REL.NOINC `($__internal_0_$__cuda_sm20_sqrt_rn_f32_slowpath) ;  /* 0x00000004007c7944 */ /* 0x000fea0003c00000 */
[----:B------:R-:W-:Y:S05]  /*0cf0*/  BRA `(.L_x_17) ;  /* 0x0000000000107947 */ /* 0x000fea0003800000 */
.L_x_16:
[----:B------:R-:W-:Y:S01]  /*0d00*/  FMUL.FTZ R0, R3, R2 ;  /* 0x0000000203007220 */ /* 0x000fe20000410000 */
[----:B------:R-:W-:-:S03]  /*0d10*/  FMUL.FTZ R2, R2, 0.5 ;  /* 0x3f00000002027820 */ /* 0x000fc60000410000 */
[----:B------:R-:W-:-:S04]  /*0d20*/  FFMA R3, -R0, R0, R3 ;  /* 0x0000000000037223 */ /* 0x000fc80000000103 */
[----:B------:R-:W-:-:S07]  /*0d30*/  FFMA R0, R3, R2, R0 ;  /* 0x0000000203007223 */ /* 0x000fce0000000000 */
.L_x_17:
[----:B------:R-:W-:Y:S05]  /*0d40*/  BSYNC.RECONVERGENT B1 ;  /* 0x0000000000017941 */ /* 0x000fea0003800200 */
.L_x_15:
[----:B------:R-:W-:Y:S01]  /*0d50*/  FSETP.GTU.AND P2, PT, R0, 1, PT ;  /* 0x3f8000000000780b */ /* 0x000fe20003f4c000 */
[----:B------:R-:W-:Y:S01]  /*0d60*/  VIADD R6, R14, 0x1 ;  /* 0x000000010e067836 */ /* 0x000fe20000000000 */
[----:B------:R-:W-:Y:S02]  /*0d70*/  FSETP.LE.OR P0, PT, R0, 1, P0 ;  /* 0x3f8000000000780b */ /* 0x000fe40000703400 */
[----:B------:R-:W-:-:S09]  /*0d80*/  IADD3 R0, PT, PT, R4, 0x2c3e28, RZ ;  /* 0x002c3e2804007810 */ /* 0x000fd20007ffe0ff */
[----:B------:R-:W-:-:S05]  /*0d90*/  @P2 IMAD.MOV R6, RZ, RZ, R14 ;  /* 0x000000ffff062224 */ /* 0x000fca00078e020e */
[----:B------:R0:W-:Y:S01]  /*0da0*/  @P0 STS [R11], R6 ;  /* 0x000000060b000388 */ /* 0x0001e20000000800 */
[----:B------:R-:W-:Y:S05]  /*0db0*/  @P1 BRA `(.L_x_18) ;  /* 0xfffffff400741947 */ /* 0x000fea000383ffff */
.L_x_5:
[----:B------:R-:W-:-:S13]  /*0dc0*/  ISETP.NE.AND P0, PT, R8, RZ, PT ;  /* 0x000000ff0800720c */ /* 0x000fda0003f05270 */
[----:B------:R-:W-:Y:S05]  /*0dd0*/  @!P0 BRA `(.L_x_4) ;  /* 0x0000000000c88947 */ /* 0x000fea0003800000 */
[----:B------:R-:W-:Y:S02]  /*0de0*/  VIADD R4, R4, 0xb0f8a ;  /* 0x000b0f8a04047836 */ /* 0x000fe40000000000 */
[----:B------:R-:W-:-:S07]  /*0df0*/  IMAD.MOV R8, RZ, RZ, -R8 ;  /* 0x000000ffff087224 */ /* 0x000fce00078e0a08 */
.L_x_22:
[----:B------:R-:W-:Y:S01]  /*0e00*/  SHF.R.U32.HI R0, RZ, 0x2, R5 ;  /* 0x00000002ff007819 */ /* 0x000fe20000011605 */
[----:B------:R-:W-:Y:S01]  /*0e10*/  VIADD R8, R8, 0x1 ;  /* 0x0000000108087836 */ /* 0x000fe20000000000 */
[----:B------:R-:W-:Y:S01]  /*0e20*/  SHF.R.U32.HI R12, RZ, 0x2, R17 ;  /* 0x00000002ff0c7819 */ /* 0x000fe20000011611 */
[----:B------:R-:W-:Y:S01]  /*0e30*/  BSSY.RECONVERGENT B1, `(.L_x_19) ;  /* 0x0000025000017945 */ /* 0x000fe20003800200 */
[----:B------:R-:W-:Y:S01]  /*0e40*/  LOP3.LUT R3, R0, R5, RZ, 0x3c, !PT ;  /* 0x0000000500037212 */ /* 0x000fe200078e3cff */
[----:B------:R-:W-:Y:S01]  /*0e50*/  IMAD.SHL.U32 R0, R7, 0x10, RZ ;  /* 0x0000001007007824 */ /* 0x000fe200078e00ff */
[----:B------:R-:W-:Y:S01]  /*0e60*/  LOP3.LUT R15, R12, R17, RZ, 0x3c, !PT ;  /* 0x000000110c0f7212 */ /* 0x000fe200078e3cff */
[----:B------:R-:W-:Y:S01]  /*0e70*/  IMAD.MOV.U32 R5, RZ, RZ, R19 ;  /* 0x000000ffff057224 */ /* 0x000fe200078e0013 */
[----:B------:R-:W-:Y:S02]  /*0e80*/  SHF.L.U32 R2, R3, 0x1, RZ ;  /* 0x0000000103027819 */ /* 0x000fe400000006ff */
[----:B------:R-:W-:Y:S01]  /*0e90*/  MOV R12, R9 ;  /* 0x00000009000c7202 */ /* 0x000fe20000000f00 */
[----:B------:R-:W-:Y:S01]  /*0ea0*/  IMAD.MOV.U32 R9, RZ, RZ, R7 ;  /* 0x000000ffff097224 */ /* 0x000fe200078e0007 */
[----:B------:R-:W-:Y:S01]  /*0eb0*/  LOP3.LUT R0, R7, R0, R2, 0x96, !PT ;  /* 0x0000000007007212 */ /* 0x000fe200078e9602 */
[----:B------:R-:W-:Y:S01]  /*0ec0*/  IMAD.SHL.U32 R2, R15, 0x2, RZ ;  /* 0x000000020f027824 */ /* 0x000fe200078e00ff */
[----:B------:R-:W-:-:S02]  /*0ed0*/  ISETP.NE.AND P0, PT, R8, RZ, PT ;  /* 0x000000ff0800720c */ /* 0x000fc40003f05270 */
[----:B------:R-:W-:-:S05]  /*0ee0*/  LOP3.LUT R19, R0, R3, RZ, 0x3c, !PT ;  /* 0x0000000300137212 */ /* 0x000fca00078e3cff */
[----:B------:R-:W-:-:S05]  /*0ef0*/  IMAD.SHL.U32 R0, R19, 0x10, RZ ;  /* 0x0000001013007824 */ /* 0x000fca00078e00ff */
[----:B------:R-:W-:Y:S01]  /*0f00*/  LOP3.LUT R0, R15, R2, R0, 0x96, !PT ;  /* 0x000000020f007212 */ /* 0x000fe200078e9600 */
[----:B------:R-:W-:-:S03]  /*0f10*/  IMAD.MOV.U32 R15, RZ, RZ, 0x2f800000 ;  /* 0x2f800000ff0f7424 */ /* 0x000fc600078e00ff */
[----:B------:R-:W-:Y:S02]  /*0f20*/  LOP3.LUT R3, R0, R19, RZ, 0x3c, !PT ;  /* 0x0000001300037212 */ /* 0x000fe400078e3cff */
[----:B------:R-:W-:Y:S02]  /*0f30*/  IADD3 R0, PT, PT, R4, -0x587c5, R19 ;  /* 0xfffa783b04007810 */ /* 0x000fe40007ffe013 */
[----:B------:R-:W-:Y:S01]  /*0f40*/  IADD3 R2, PT, PT, R3, R4, RZ ;  /* 0x0000000403027210 */ /* 0x000fe20007ffe0ff */
[----:B------:R-:W-:Y:S01]  /*0f50*/  IMAD.MOV.U32 R7, RZ, RZ, R3 ;  /* 0x000000ffff077224 */ /* 0x000fe200078e0003 */
[----:B------:R-:W-:Y:S02]  /*0f60*/  I2FP.F32.U32 R0, R0 ;  /* 0x0000000000007245 */ /* 0x000fe40000201000 */
[----:B------:R-:W-:-:S03]  /*0f70*/  I2FP.F32.U32 R2, R2 ;  /* 0x0000000200027245 */ /* 0x000fc60000201000 */
[-C--:B------:R-:W-:Y:S02]  /*0f80*/  FFMA R0, R0, R15.reuse, 1.1641532182693481445e-10 ;  /* 0x2f00000000007423 */ /* 0x080fe4000000000f */
[----:B------:R-:W-:-:S04]  /*0f90*/  FFMA R2, R2, R15, 1.1641532182693481445e-10 ;  /* 0x2f00000002027423 */ /* 0x000fc8000000000f */
[----:B------:R-:W-:-:S04]  /*0fa0*/  FMUL R15, R2, R2 ;  /* 0x00000002020f7220 */ /* 0x000fc80000400000 */
[----:B------:R-:W-:-:S04]  /*0fb0*/  FFMA R15, R0, R0, R15 ;  /* 0x00000000000f7223 */ /* 0x000fc8000000000f */
[----:B------:R-:W-:Y:S01]  /*0fc0*/  VIADD R0, R15, 0xf3000000 ;  /* 0xf30000000f007836 */ /* 0x000fe20000000000 */
[----:B-1----:R1:W2:Y:S04]  /*0fd0*/  MUFU.RSQ R2, R15 ;  /* 0x0000000f00027308 */ /* 0x0022a80000001400 */
[----:B------:R-:W-:-:S13]  /*0fe0*/  ISETP.GT.U32.AND P1, PT, R0, 0x727fffff, PT ;  /* 0x727fffff0000780c */ /* 0x000fda0003f24070 */
[----:B-12---:R-:W-:Y:S05]  /*0ff0*/  @!P1 BRA `(.L_x_20) ;  /* 0x0000000000109947 */ /* 0x006fea0003800000 */
[----:B------:R-:W-:Y:S01]  /*1000*/  IMAD.MOV.U32 R0, RZ, RZ, R15 ;  /* 0x000000ffff007224 */ /* 0x000fe200078e000f */
[----:B------:R-:W-:-:S07]  /*1010*/  MOV R2, 0x1030 ;  /* 0x0000103000027802 */ /* 0x000fce0000000f00 */
[----:B0-----:R-:W-:Y:S05]  /*1020*/  CALL.REL.NOINC `($__internal_0_$__cuda_sm20_sqrt_rn_f32_slowpath) ;  /* 0x0000000000ac7944 */ /* 0x001fea0003c00000 */
[----:B------:R-:W-:Y:S05]  /*1030*/  BRA `(.L_x_21) ;  /* 0x0000000000107947 */ /* 0x000fea0003800000 */
.L_x_20:
[----:B------:R-:W-:Y:S01]  /*1040*/  FMUL.FTZ R0, R15, R2 ;  /* 0x000000020f007220 */ /* 0x000fe20000410000 */
[----:B------:R-:W-:-:S03]  /*1050*/  FMUL.FTZ R2, R2, 0.5 ;  /* 0x3f00000002027820 */ /* 0x000fc60000410000 */
[----:B------:R-:W-:-:S04]  /*1060*/  FFMA R3, -R0, R0, R15 ;  /* 0x0000000000037223 */ /* 0x000fc8000000010f */
[----:B------:R-:W-:-:S07]  /*1070*/  FFMA R0, R3, R2, R0 ;  /* 0x0000000203007223 */ /* 0x000fce0000000000 */
.L_x_21:
[----:B------:R-:W-:Y:S05]  /*1080*/  BSYNC.RECONVERGENT B1 ;  /* 0x0000000000017941 */ /* 0x000fea0003800200 */
.L_x_19:
[----:B------:R-:W-:Y:S01]  /*1090*/  FSETP.GTU.AND P1, PT, R0, 1, PT ;  /* 0x3f8000000000780b */ /* 0x000fe20003f2c000 */
[----:B------:R-:W-:Y:S02]  /*10a0*/  IMAD.MOV.U32 R17, RZ, RZ, R5 ;  /* 0x000000ffff117224 */ /* 0x000fe400078e0005 */
[----:B------:R-:W-:Y:S02]  /*10b0*/  VIADD R4, R4, 0xb0f8a ;  /* 0x000b0f8a04047836 */ /* 0x000fe40000000000 */
[----:B------:R-:W-:-:S08]  /*10c0*/  IMAD.MOV.U32 R5, RZ, RZ, R12 ;  /* 0x000000ffff057224 */ /* 0x000fd000078e000c */
[----:B0-----:R-:W-:-:S05]  /*10d0*/  @!P1 IADD3 R6, PT, PT, R6, 0x1, RZ ;  /* 0x0000000106069810 */ /* 0x001fca0007ffe0ff */
[----:B------:R1:W-:Y:S01]  /*10e0*/  @!P1 STS [R11], R6 ;  /* 0x000000060b009388 */ /* 0x0003e20000000800 */
[----:B------:R-:W-:Y:S05]  /*10f0*/  @P0 BRA `(.L_x_22) ;  /* 0xfffffffc00400947 */ /* 0x000fea000383ffff */
.L_x_4:
[----:B------:R-:W-:Y:S05]  /*1100*/  BSYNC.RECONVERGENT B0 ;  /* 0x0000000000007941 */ /* 0x000fea0003800200 */
.L_x_3:
[----:B------:R-:W-:Y:S01]  /*1110*/  BAR.SYNC.DEFER_BLOCKING 0x0 ;  /* 0x0000000000007b1d */ /* 0x000fe20000010000 */
[----:B------:R-:W-:Y:S01]  /*1120*/  UISETP.GE.U32.AND UP0, UPT, UR7, 0x2, UPT ;  /* 0x000000020700788c */ /* 0x000fe2000bf06070 */
[----:B------:R-:W-:-:S08]  /*1130*/  ISETP.NE.AND P1, PT, R13, RZ, PT ;  /* 0x000000ff0d00720c */ /* 0x000fd00003f25270 */
[----:B------:R-:W-:Y:S05]  /*1140*/  BRA.U !UP0, `(.L_x_23) ;  /* 0x00000001083c7547 */ /* 0x000fea000b800000 */
[----:B------:R-:W-:-:S05]  /*1150*/  UMOV UR5, 0x1 ;  /* 0x0000000100057882 */ /* 0x000fca0000000000 */
.L_x_24:
[----:B------:R-:W-:-:S04]  /*1160*/  USHF.L.U32 UR6, UR5, 0x1, URZ ;  /* 0x0000000105067899 */ /* 0x000fc800080006ff */
[----:B------:R-:W-:Y:S02]  /*1170*/  UISETP.GE.U32.AND UP0, UPT, UR6, UR7, UPT ;  /* 0x000000070600728c */ /* 0x000fe4000bf06070 */
[----:B--2---:R-:W-:-:S05]  /*1180*/  IMAD R2, R13, UR6, RZ ;  /* 0x000000060d027c24 */ /* 0x004fca000f8e02ff */
[----:B------:R-:W-:-:S13]  /*1190*/  ISETP.GE.U32.AND P0, PT, R2, UR7, PT ;  /* 0x0000000702007c0c */ /* 0x000fda000bf06070 */
[C---:B------:R-:W-:Y:S01]  /*11a0*/  @!P0 IADD3 R0, PT, PT, R2.reuse, UR5, RZ ;  /* 0x0000000502008c10 */ /* 0x040fe2000fffe0ff */
[----:B------:R-:W-:Y:S01]  /*11b0*/  UMOV UR5, UR6 ;  /* 0x0000000600057c82 */ /* 0x000fe20008000000 */
[----:B------:R-:W-:Y:S02]  /*11c0*/  @!P0 LEA R2, R2, UR4, 0x2 ;  /* 0x0000000402028c11 */ /* 0x000fe4000f8e10ff */
[----:B------:R-:W-:-:S03]  /*11d0*/  @!P0 LEA R0, R0, UR4, 0x2 ;  /* 0x0000000400008c11 */ /* 0x000fc6000f8e10ff */
[----:B------:R-:W-:Y:S04]  /*11e0*/  @!P0 LDS R3, [R2] ;  /* 0x0000000002038984 */ /* 0x000fe80000000800 */
[----:B------:R-:W2:Y:S02]  /*11f0*/  @!P0 LDS R0, [R0] ;  /* 0x0000000000008984 */ /* 0x000ea40000000800 */
[----:B--2---:R-:W-:-:S05]  /*1200*/  @!P0 IMAD.IADD R3, R0, 0x1, R3 ;  /* 0x0000000100038824 */ /* 0x004fca00078e0203 */
[----:B------:R2:W-:Y:S01]  /*1210*/  @!P0 STS [R2], R3 ;  /* 0x0000000302008388 */ /* 0x0005e20000000800 */
[----:B------:R-:W-:Y:S06]  /*1220*/  BAR.SYNC.DEFER_BLOCKING 0x0 ;  /* 0x0000000000007b1d */ /* 0x000fec0000010000 */
[----:B------:R-:W-:Y:S05]  /*1230*/  BRA.U !UP0, `(.L_x_24) ;  /* 0xfffffffd08c87547 */ /* 0x000fea000b83ffff */
.L_x_23:
[----:B------:R-:W-:Y:S05]  /*1240*/  @P1 EXIT ;  /* 0x000000000000194d */ /* 0x000fea0003800000 */
[----:B------:R-:W3:Y:S01]  /*1250*/  S2UR UR5, SR_CgaCtaId ;  /* 0x00000000000579c3 */ /* 0x000ee20000008800 */
[----:B------:R-:W-:-:S07]  /*1260*/  UMOV UR4, 0x400 ;  /* 0x0000040000047882 */ /* 0x000fce0000000000 */
[----:B--2---:R-:W0:Y:S01]  /*1270*/  LDC.64 R2, c[0x0][0x380] ;  /* 0x0000e000ff027b82 */ /* 0x004e220000000a00 */
[----:B---3--:R-:W-:Y:S01]  /*1280*/  ULEA UR4, UR5, UR4, 0x18 ;  /* 0x0000000405047291 */ /* 0x008fe2000f8ec0ff */
[----:B01----:R-:W-:-:S08]  /*1290*/  IMAD.WIDE.U32 R10, R10, 0x4, R2 ;  /* 0x000000040a0a7825 */ /* 0x003fd000078e0002 */
[----:B------:R-:W0:Y:S02]  /*12a0*/  LDS R5, [UR4] ;  /* 0x00000004ff057984 */ /* 0x000e240008000800 */
[----:B------:R-:W0:Y:S02]  /*12b0*/  LDCU.64 UR4, c[0x0][0x358] ;  /* 0x00006b00ff0477ac */ /* 0x000e240008000a00 */
[----:B0-----:R-:W-:Y:S01]  /*12c0*/  STG.E desc[UR4][R10.64], R5 ;  /* 0x000000050a007986 */ /* 0x001fe2000c101904 */
[----:B------:R-:W-:Y:S05]  /*12d0*/  EXIT ;  /* 0x000000000000794d */ /* 0x000fea0003800000 */
        .weak           $__internal_0_$__cuda_sm20_sqrt_rn_f32_slowpath
        .type           $__internal_0_$__cuda_sm20_sqrt_rn_f32_slowpath,@function
        .size           $__internal_0_$__cuda_sm20_sqrt_rn_f32_slowpath,(.L_x_27 - $__internal_0_$__cuda_sm20_sqrt_rn_f32_slowpath)
$__internal_0_$__cuda_sm20_sqrt_rn_f32_slowpath:
[----:B------:R-:W-:-:S13]  /*12e0*/  LOP3.LUT P2, RZ, R0, 0x7fffffff, RZ, 0xc0, !PT ;  /* 0x7fffffff00ff7812 */ /* 0x000fda000784c0ff */
[----:B------:R-:W-:Y:S01]  /*12f0*/  @!P2 IMAD.MOV.U32 R21, RZ, RZ, R0 ;  /* 0x000000ffff15a224 */ /* 0x000fe200078e0000 */
[----:B------:R-:W-:Y:S06]  /*1300*/  @!P2 BRA `(.L_x_25) ;  /* 0x000000000040a947 */ /* 0x000fec0003800000 */
[----:B------:R-:W-:-:S13]  /*1310*/  FSETP.GEU.FTZ.AND P2, PT, R0, RZ, PT ;  /* 0x000000ff0000720b */ /* 0x000fda0003f5e000 */
[----:B------:R-:W-:Y:S01]  /*1320*/  @!P2 IMAD.MOV.U32 R21, RZ, RZ, 0x7fffffff ;  /* 0x7fffffffff15a424 */ /* 0x000fe200078e00ff */
[----:B------:R-:W-:Y:S06]  /*1330*/  @!P2 BRA `(.L_x_25) ;  /* 0x000000000034a947 */ /* 0x000fec0003800000 */
[----:B------:R-:W-:-:S13]  /*1340*/  FSETP.GTU.FTZ.AND P2, PT, |R0|, +INF , PT ;  /* 0x7f8000000000780b */ /* 0x000fda0003f5c200 */
[----:B------:R-:W-:Y:S01]  /*1350*/  @P2 FADD.FTZ R21, R0, 1 ;  /* 0x3f80000000152421 */ /* 0x000fe20000010000 */
[----:B------:R-:W-:Y:S06]  /*1360*/  @P2 BRA `(.L_x_25) ;  /* 0x0000000000282947 */ /* 0x000fec0003800000 */
[----:B------:R-:W-:-:S13]  /*1370*/  FSETP.NEU.FTZ.AND P2, PT, |R0|, +INF , PT ;  /* 0x7f8000000000780b */ /* 0x000fda0003f5d200 */
[----:B------:R-:W-:-:S04]  /*1380*/  @P2 FFMA R22, R0, 1.84467440737095516160e+19, RZ ;  /* 0x5f80000000162823 */ /* 0x000fc800000000ff */
[----:B------:R-:W0:Y:S02]  /*1390*/  @P2 MUFU.RSQ R23, R22 ;  /* 0x0000001600172308 */ /* 0x000e240000001400 */
[----:B0-----:R-:W-:Y:S01]  /*13a0*/  @P2 FMUL.FTZ R3, R22, R23 ;  /* 0x0000001716032220 */ /* 0x001fe20000410000 */
[----:B------:R-:W-:-:S03]  /*13b0*/  @P2 FMUL.FTZ R20, R23, 0.5 ;  /* 0x3f00000017142820 */ /* 0x000fc60000410000 */
[----:B------:R-:W-:-:S04]  /*13c0*/  @P2 FADD.FTZ R21, -R3, -RZ ;  /* 0x800000ff03152221 */ /* 0x000fc80000010100 */
[----:B------:R-:W-:Y:S01]  /*13d0*/  @P2 FFMA R24, R3, R21, R22 ;  /* 0x0000001503182223 */ /* 0x000fe20000000016 */
[----:B------:R-:W-:-:S03]  /*13e0*/  @!P2 MOV R21, R0 ;  /* 0x000000000015a202 */ /* 0x000fc60000000f00 */
[----:B------:R-:W-:-:S04]  /*13f0*/  @P2 FFMA R20, R24, R20, R3 ;  /* 0x0000001418142223 */ /* 0x000fc80000000003 */
[----:B------:R-:W-:-:S07]  /*1400*/  @P2 FMUL.FTZ R21, R20, 2.3283064365386962891e-10 ;  /* 0x2f80000014152820 */ /* 0x000fce0000410000 */
.L_x_25:
[----:B------:R-:W-:Y:S02]  /*1410*/  IMAD.MOV.U32 R3, RZ, RZ, 0x0 ;  /* 0x00000000ff037424 */ /* 0x000fe400078e00ff */
[----:B------:R-:W-:Y:S02]  /*1420*/  IMAD.MOV.U32 R0, RZ, RZ, R21 ;  /* 0x000000ffff007224 */ /* 0x000fe400078e0015 */
[----:B------:R-:W-:Y:S05]  /*1430*/  RET.REL.NODEC R2 `(_Z10sampleCUDAPii) ;  /* 0xffffffe802f07950 */ /* 0x000fea0003c3ffff */
.L_x_26:
        /* <DEDUP_REMOVED lines=12> */
.L_x_27:


//--------------------- .nv.global.init           --------------------------
	.section	.nv.global.init,"aw",@progbits
	.align	4
.nv.global.init:
	.type		mrg32k3aM1SubSeq,@object
	.size		mrg32k3aM1SubSeq,(mrg32k3aM2SubSeq - mrg32k3aM1SubSeq)
mrg32k3aM1SubSeq:
        /*0000*/ 	.byte	0x0b, 0xcc, 0xee, 0x04, 0x73, 0x29, 0x8b, 0x6f, 0xf6, 0x53, 0x03, 0xf6, 0x23, 0xf6, 0xea, 0xda
        /* <DEDUP_REMOVED lines=125> */
	.type		mrg32k3aM2SubSeq,@object
	.size		mrg32k3aM2SubSeq,(mrg32k3aM1 - mrg32k3aM2SubSeq)
mrg32k3aM2SubSeq:
        /* <DEDUP_REMOVED lines=126> */
	.type		mrg32k3aM1,@object
	.size		mrg32k3aM1,(mrg32k3aM1Seq - mrg32k3aM1)
mrg32k3aM1:
        /* <DEDUP_REMOVED lines=144> */
	.type		mrg32k3aM1Seq,@object
	.size		mrg32k3aM1Seq,(mrg32k3aM2 - mrg32k3aM1Seq)
mrg32k3aM1Seq:
        /* <DEDUP_REMOVED lines=144> */
	.type		mrg32k3aM2,@object
	.size		mrg32k3aM2,(mrg32k3aM2Seq - mrg32k3aM2)
mrg32k3aM2:
        /* <DEDUP_REMOVED lines=144> */
	.type		mrg32k3aM2Seq,@object
	.size		mrg32k3aM2Seq,(precalc_xorwow_matrix - mrg32k3aM2Seq)
mrg32k3aM2Seq:
        /* <DEDUP_REMOVED lines=144> */
	.type		precalc_xorwow_matrix,@object
	.size		precalc_xorwow_matrix,(precalc_xorwow_offset_matrix - precalc_xorwow_matrix)
precalc_xorwow_matrix:
        /* <DEDUP_REMOVED lines=6400> */
	.type		precalc_xorwow_offset_matrix,@object
	.size		precalc_xorwow_offset_matrix,(.L_1 - precalc_xorwow_offset_matrix)
precalc_xorwow_offset_matrix:
        /* <DEDUP_REMOVED lines=6400> */
.L_1:


//--------------------- .nv.shared._Z12reductionSumPiPf --------------------------
	.section	.nv.shared._Z12reductionSumPiPf,"aw",@nobits
	.sectionflags	@""
	.align	4
.nv.shared._Z12reductionSumPiPf:
	.zero		5120


//--------------------- .nv.shared.reserved.0     --------------------------
	.section	.nv.shared.reserved.0,"aw",@nobits
	.weak		__nv_reservedSMEM_offset_0_alias
	.size		__nv_reservedSMEM_offset_0_alias, 0, 64
	.other		__nv_reservedSMEM_offset_0_alias,@"STO_CUDA_RESERVED_SHARED STV_DEFAULT"
__nv_reservedSMEM_offset_0_alias:
	.zero		0
	.zero		64


//--------------------- .nv.shared._Z10sampleCUDAPii --------------------------
	.section	.nv.shared._Z10sampleCUDAPii,"aw",@nobits
	.sectionflags	@""
	.align	4
.nv.shared._Z10sampleCUDAPii:
	.zero		5120


//--------------------- .nv.constant0._Z12reductionSumPiPf --------------------------
	.section	.nv.constant0._Z12reductionSumPiPf,"a",@progbits
	.sectionflags	@""
	.align	4
.nv.constant0._Z12reductionSumPiPf:
	.zero		912


//--------------------- .nv.constant0._Z10sampleCUDAPii --------------------------
	.section	.nv.constant0._Z10sampleCUDAPii,"a",@progbits
	.sectionflags	@""
	.align	4
.nv.constant0._Z10sampleCUDAPii:
	.zero		908


//--------------------- SYMBOLS --------------------------

	.type		.nv.reservedSmem.offset0,@object
	.size		.nv.reservedSmem.offset0,0x4
	.type		.nv.reservedSmem.cap,@object
	.size		.nv.reservedSmem.cap,0x4
